	.target	sm_90a

	.elftype	@"ET_EXEC"


//--------------------- .note.nv.tkinfo           --------------------------
	.section	.note.nv.tkinfo,"",@"SHT_NOTE"
	.sectionflags	@"SHF_NOTE_NV_TKINFO"
	.tkinfo
        /*0018*/ 	.word	0x00000002
        /*0030*/ 	.string	""
        /*0030*/ 	.string	"ptxas"
        /*0030*/ 	.string	"Cuda compilation tools, release 13.0, V13.0.88"
        /*0030*/ 	.string	"Build cuda_13.0.r13.0/compiler.36424714_0"
        /*0030*/ 	.string	"-arch sm_90a -m 64 "



//--------------------- .note.nv.cuinfo           --------------------------
	.section	.note.nv.cuinfo,"",@"SHT_NOTE"
	.sectionflags	@"SHF_NOTE_NV_CUINFO"
        /*0018*/ 	.short	0x0002
        /*001a*/ 	.short	0x005a
        /*001c*/ 	.short	0x0082
	.zero		2


//--------------------- .nv.info                  --------------------------
	.section	.nv.info,"",@"SHT_CUDA_INFO"
	.align	4


	//----- nvinfo : EIATTR_REGCOUNT
	.align		4
        /*0000*/ 	.byte	0x04, 0x2f
        /*0002*/ 	.short	(.L_15 - .L_14)
	.align		4
.L_14:
        /*0004*/ 	.word	index@(_ZN7cutlass13device_kernelINS_4gemm6kernel13GemmUniversalIN4cute5tupleIJiiiiEEENS1_10collective13CollectiveMmaINS1_34MainloopSm90TmaGmmaWarpSpecializedILi18ENS5_IJNS4_1CILi2EEESB_NSA_ILi1EEEEEENS1_35KernelTmaWarpSpecializedCooperativeEEENS5_IJNSA_ILi128EEENSA_ILi64EEENSA_ILi32EEEEEENS_6half_tENS5_IJlSC_lEEESK_SL_NS4_8TiledMMAINS4_8MMA_AtomIJNS4_4SM904GMMA25MMA_64x64x16_F32F16F16_SSILNSP_5MajorE0ELSR_0ELNSP_7ScaleInE1ELSS_1EEEEEENS4_6LayoutINS5_IJSB_SC_SC_EEENS5_IJSC_NSA_ILi0EEESX_EEEEENS5_IJNS4_10UnderscoreES10_S10_EEEEENS4_23SM90_TMA_LOAD_MULTICASTENS4_14ComposedLayoutINS4_7SwizzleILi2ELi4ELi3EEENS4_18smem_ptr_flag_bitsILi16EEENSV_INS5_IJNSA_ILi8EEESI_EEENS5_IJSI_SC_EEEEEEEvNS4_8identityES13_S1D_vS1E_EENS_8epilogue10collective6detail29Sm90TmaWarpSpecializedAdapterINS1H_15DefaultEpilogueISK_SL_SL_NS1G_6thread17LinearCombinationISK_Li1EffLNS1L_9ScaleType4KindE0ELNS_15FloatRoundStyleE2ESK_EENS1_15EpilogueDefaultEEEEEvvEEEEvNT_6ParamsE)
        /*0008*/ 	.word	0x000000a8


	//----- nvinfo : EIATTR_FRAME_SIZE
	.align		4
.L_15:
        /*000c*/ 	.byte	0x04, 0x11
        /*000e*/ 	.short	(.L_17 - .L_16)
	.align		4
.L_16:
        /*0010*/ 	.word	index@(_ZN7cutlass13device_kernelINS_4gemm6kernel13GemmUniversalIN4cute5tupleIJiiiiEEENS1_10collective13CollectiveMmaINS1_34MainloopSm90TmaGmmaWarpSpecializedILi18ENS5_IJNS4_1CILi2EEESB_NSA_ILi1EEEEEENS1_35KernelTmaWarpSpecializedCooperativeEEENS5_IJNSA_ILi128EEENSA_ILi64EEENSA_ILi32EEEEEENS_6half_tENS5_IJlSC_lEEESK_SL_NS4_8TiledMMAINS4_8MMA_AtomIJNS4_4SM904GMMA25MMA_64x64x16_F32F16F16_SSILNSP_5MajorE0ELSR_0ELNSP_7ScaleInE1ELSS_1EEEEEENS4_6LayoutINS5_IJSB_SC_SC_EEENS5_IJSC_NSA_ILi0EEESX_EEEEENS5_IJNS4_10UnderscoreES10_S10_EEEEENS4_23SM90_TMA_LOAD_MULTICASTENS4_14ComposedLayoutINS4_7SwizzleILi2ELi4ELi3EEENS4_18smem_ptr_flag_bitsILi16EEENSV_INS5_IJNSA_ILi8EEESI_EEENS5_IJSI_SC_EEEEEEEvNS4_8identityES13_S1D_vS1E_EENS_8epilogue10collective6detail29Sm90TmaWarpSpecializedAdapterINS1H_15DefaultEpilogueISK_SL_SL_NS1G_6thread17LinearCombinationISK_Li1EffLNS1L_9ScaleType4KindE0ELNS_15FloatRoundStyleE2ESK_EENS1_15EpilogueDefaultEEEEEvvEEEEvNT_6ParamsE)
        /*0014*/ 	.word	0x00000000


	//----- nvinfo : EIATTR_MIN_STACK_SIZE
	.align		4
.L_17:
        /*0018*/ 	.byte	0x04, 0x12
        /*001a*/ 	.short	(.L_19 - .L_18)
	.align		4
.L_18:
        /*001c*/ 	.word	index@(_ZN7cutlass13device_kernelINS_4gemm6kernel13GemmUniversalIN4cute5tupleIJiiiiEEENS1_10collective13CollectiveMmaINS1_34MainloopSm90TmaGmmaWarpSpecializedILi18ENS5_IJNS4_1CILi2EEESB_NSA_ILi1EEEEEENS1_35KernelTmaWarpSpecializedCooperativeEEENS5_IJNSA_ILi128EEENSA_ILi64EEENSA_ILi32EEEEEENS_6half_tENS5_IJlSC_lEEESK_SL_NS4_8TiledMMAINS4_8MMA_AtomIJNS4_4SM904GMMA25MMA_64x64x16_F32F16F16_SSILNSP_5MajorE0ELSR_0ELNSP_7ScaleInE1ELSS_1EEEEEENS4_6LayoutINS5_IJSB_SC_SC_EEENS5_IJSC_NSA_ILi0EEESX_EEEEENS5_IJNS4_10UnderscoreES10_S10_EEEEENS4_23SM90_TMA_LOAD_MULTICASTENS4_14ComposedLayoutINS4_7SwizzleILi2ELi4ELi3EEENS4_18smem_ptr_flag_bitsILi16EEENSV_INS5_IJNSA_ILi8EEESI_EEENS5_IJSI_SC_EEEEEEEvNS4_8identityES13_S1D_vS1E_EENS_8epilogue10collective6detail29Sm90TmaWarpSpecializedAdapterINS1H_15DefaultEpilogueISK_SL_SL_NS1G_6thread17LinearCombinationISK_Li1EffLNS1L_9ScaleType4KindE0ELNS_15FloatRoundStyleE2ESK_EENS1_15EpilogueDefaultEEEEEvvEEEEvNT_6ParamsE)
        /*0020*/ 	.word	0x00000000
.L_19:


//--------------------- .nv.compat                --------------------------
	.section	.nv.compat,"",@"SHT_CUDA_COMPAT_INFO"
	.align	4
        /*0000*/ 	.byte	0x02, 0x09, 0x01, 0x00, 0x02, 0x02, 0x04, 0x00, 0x02, 0x05, 0x05, 0x00, 0x03, 0x07, 0x01, 0x01
        /*0010*/ 	.byte	0x02, 0x03, 0x01, 0x00, 0x02, 0x06, 0x01, 0x00, 0x04, 0x0b, 0x08, 0x00, 0x00, 0x00, 0x00, 0x00
        /*0020*/ 	.byte	0x00, 0x00, 0x00, 0x00


//--------------------- .nv.info._ZN7cutlass13device_kernelINS_4gemm6kernel13GemmUniversalIN4cute5tupleIJiiiiEEENS1_10collective13CollectiveMmaINS1_34MainloopSm90TmaGmmaWarpSpecializedILi18ENS5_IJNS4_1CILi2EEESB_NSA_ILi1EEEEEENS1_35KernelTmaWarpSpecializedCooperativeEEENS5_IJNSA_ILi128EEENSA_ILi64EEENSA_ILi32EEEEEENS_6half_tENS5_IJlSC_lEEESK_SL_NS4_8TiledMMAINS4_8MMA_AtomIJNS4_4SM904GMMA25MMA_64x64x16_F32F16F16_SSILNSP_5MajorE0ELSR_0ELNSP_7ScaleInE1ELSS_1EEEEEENS4_6LayoutINS5_IJSB_SC_SC_EEENS5_IJSC_NSA_ILi0EEESX_EEEEENS5_IJNS4_10UnderscoreES10_S10_EEEEENS4_23SM90_TMA_LOAD_MULTICASTENS4_14ComposedLayoutINS4_7SwizzleILi2ELi4ELi3EEENS4_18smem_ptr_flag_bitsILi16EEENSV_INS5_IJNSA_ILi8EEESI_EEENS5_IJSI_SC_EEEEEEEvNS4_8identityES13_S1D_vS1E_EENS_8epilogue10collective6detail29Sm90TmaWarpSpecializedAdapterINS1H_15DefaultEpilogueISK_SL_SL_NS1G_6thread17LinearCombinationISK_Li1EffLNS1L_9ScaleType4KindE0ELNS_15FloatRoundStyleE2ESK_EENS1_15EpilogueDefaultEEEEEvvEEEEvNT_6ParamsE --------------------------
	.section	.nv.info._ZN7cutlass13device_kernelINS_4gemm6kernel13GemmUniversalIN4cute5tupleIJiiiiEEENS1_10collective13CollectiveMmaINS1_34MainloopSm90TmaGmmaWarpSpecializedILi18ENS5_IJNS4_1CILi2EEESB_NSA_ILi1EEEEEENS1_35KernelTmaWarpSpecializedCooperativeEEENS5_IJNSA_ILi128EEENSA_ILi64EEENSA_ILi32EEEEEENS_6half_tENS5_IJlSC_lEEESK_SL_NS4_8TiledMMAINS4_8MMA_AtomIJNS4_4SM904GMMA25MMA_64x64x16_F32F16F16_SSILNSP_5MajorE0ELSR_0ELNSP_7ScaleInE1ELSS_1EEEEEENS4_6LayoutINS5_IJSB_SC_SC_EEENS5_IJSC_NSA_ILi0EEESX_EEEEENS5_IJNS4_10UnderscoreES10_S10_EEEEENS4_23SM90_TMA_LOAD_MULTICASTENS4_14ComposedLayoutINS4_7SwizzleILi2ELi4ELi3EEENS4_18smem_ptr_flag_bitsILi16EEENSV_INS5_IJNSA_ILi8EEESI_EEENS5_IJSI_SC_EEEEEEEvNS4_8identityES13_S1D_vS1E_EENS_8epilogue10collective6detail29Sm90TmaWarpSpecializedAdapterINS1H_15DefaultEpilogueISK_SL_SL_NS1G_6thread17LinearCombinationISK_Li1EffLNS1L_9ScaleType4KindE0ELNS_15FloatRoundStyleE2ESK_EENS1_15EpilogueDefaultEEEEEvvEEEEvNT_6ParamsE,"",@"SHT_CUDA_INFO"
	.sectionflags	@""
	.align	4


	//----- nvinfo : EIATTR_CUDA_API_VERSION
	.align		4
        /*0000*/ 	.byte	0x04, 0x37
        /*0002*/ 	.short	(.L_21 - .L_20)
.L_20:
        /*0004*/ 	.word	0x00000082


	//----- nvinfo : EIATTR_KPARAM_INFO
	.align		4
.L_21:
        /*0008*/ 	.byte	0x04, 0x17
        /*000a*/ 	.short	(.L_23 - .L_22)
.L_22:
        /*000c*/ 	.word	0x00000000
        /*0010*/ 	.short	0x0000
        /*0012*/ 	.short	0x0070
        /*0014*/ 	.byte	0x00, 0xf0, 0x01, 0x10


	//----- nvinfo : EIATTR_SPARSE_MMA_MASK
	.align		4
.L_23:
        /*0018*/ 	.byte	0x03, 0x50
        /*001a*/ 	.short	0x0000


	//----- nvinfo : EIATTR_MAXREG_COUNT
	.align		4
        /*001c*/ 	.byte	0x03, 0x1b
        /*001e*/ 	.short	0x00a8


	//----- nvinfo : EIATTR_NUM_BARRIERS
	.align		4
        /*0020*/ 	.byte	0x02, 0x4c
        /*0022*/ 	.byte	0x01
	.zero		1


	//----- nvinfo : EIATTR_EXTERNS
	.align		4
        /*0024*/ 	.byte	0x04, 0x0f
        /*0026*/ 	.short	(.L_25 - .L_24)


	//   ....[0]....
	.align		4
.L_24:
        /*0028*/ 	.word	index@(__assertfail)


	//----- nvinfo : EIATTR_MERCURY_ISA_VERSION
	.align		4
.L_25:
        /*002c*/ 	.byte	0x03, 0x5f
        /*002e*/ 	.short	0x0101


	//----- nvinfo : EIATTR_INT_WARP_WIDE_INSTR_OFFSETS
	.align		4
        /*0030*/ 	.byte	0x04, 0x31
        /*0032*/ 	.short	(.L_27 - .L_26)


	//   ....[0]....
.L_26:
        /*0034*/ 	.word	0x00000670


	//   ....[1]....
        /*0038*/ 	.word	0x000006a0


	//   ....[2]....
        /*003c*/ 	.word	0x00000860


	//----- nvinfo : EIATTR_COOP_GROUP_MASK_REGIDS
	.align		4
.L_27:
        /*0040*/ 	.byte	0x04, 0x29
        /*0042*/ 	.short	(.L_29 - .L_28)


	//   ....[0]....
.L_28:
        /*0044*/ 	.word	0xffffffff


	//   ....[1]....
        /*0048*/ 	.word	0xffffffff


	//   ....[2]....
        /*004c*/ 	.word	0xffffffff


	//   ....[3]....
        /*0050*/ 	.word	0xffffffff


	//   ....[4]....
        /*0054*/ 	.word	0xffffffff


	//   ....[5]....
        /*0058*/ 	.word	0xffffffff


	//----- nvinfo : EIATTR_COOP_GROUP_INSTR_OFFSETS
	.align		4
.L_29:
        /*005c*/ 	.byte	0x04, 0x28
        /*005e*/ 	.short	(.L_31 - .L_30)


	//   ....[0]....
.L_30:
        /*0060*/ 	.word	0x00000060


	//   ....[1]....
        /*0064*/ 	.word	0x00000070


	//   ....[2]....
        /*0068*/ 	.word	0x00000130


	//   ....[3]....
        /*006c*/ 	.word	0x000004c0


	//   ....[4]....
        /*0070*/ 	.word	0x000009e0


	//   ....[5]....
        /*0074*/ 	.word	0x00001420


	//----- nvinfo : EIATTR_REG_RECONFIG
	.align		4
.L_31:
        /*0078*/ 	.byte	0x01, 0x54
	.zero		2


	//----- nvinfo : EIATTR_SYSCALL_OFFSETS
	.align		4
        /*007c*/ 	.byte	0x04, 0x46
        /*007e*/ 	.short	(.L_33 - .L_32)


	//   ....[0]....
.L_32:
        /*0080*/ 	.word	0x000015e0


	//----- nvinfo : EIATTR_MBARRIER_INSTR_OFFSETS
	.align		4
.L_33:
        /*0084*/ 	.byte	0x04, 0x39
        /*0086*/ 	.short	(.L_35 - .L_34)


	//   ....[0]....
.L_34:
        /*0088*/ 	.word	0x00000250
        /*008c*/ 	.word	0x000000ff
        /*0090*/ 	.word	0x00000000
        /*0094*/ 	.short	0x0100
        /*0096*/ 	.byte	0x08
	.zero		1


	//   ....[1]....
        /*0098*/ 	.word	0x00000260
        /*009c*/ 	.word	0x000000ff
        /*00a0*/ 	.word	0x00000090
        /*00a4*/ 	.short	0x0100
        /*00a6*/ 	.byte	0x08
	.zero		1


	//   ....[2]....
        /*00a8*/ 	.word	0x00000270
        /*00ac*/ 	.word	0x000000ff
        /*00b0*/ 	.word	0x00000008
        /*00b4*/ 	.short	0x0100
        /*00b6*/ 	.byte	0x08
	.zero		1


	//   ....[3]....
        /*00b8*/ 	.word	0x00000280
        /*00bc*/ 	.word	0x000000ff
        /*00c0*/ 	.word	0x00000098
        /*00c4*/ 	.short	0x0100
        /*00c6*/ 	.byte	0x08
	.zero		1


	//   ....[4]....
        /*00c8*/ 	.word	0x00000290
        /*00cc*/ 	.word	0x000000ff
        /*00d0*/ 	.word	0x00000010
        /*00d4*/ 	.short	0x0100
        /*00d6*/ 	.byte	0x08
	.zero		1


	//   ....[5]....
        /*00d8*/ 	.word	0x000002a0
        /*00dc*/ 	.word	0x000000ff
        /*00e0*/ 	.word	0x000000a0
        /*00e4*/ 	.short	0x0100
        /*00e6*/ 	.byte	0x08
	.zero		1


	//   ....[6]....
        /*00e8*/ 	.word	0x000002b0
        /*00ec*/ 	.word	0x000000ff
        /*00f0*/ 	.word	0x00000018
        /*00f4*/ 	.short	0x0100
        /*00f6*/ 	.byte	0x08
	.zero		1


	//   ....[7]....
        /*00f8*/ 	.word	0x000002c0
        /*00fc*/ 	.word	0x000000ff
        /*0100*/ 	.word	0x000000a8
        /*0104*/ 	.short	0x0100
        /*0106*/ 	.byte	0x08
	.zero		1


	//   ....[8]....
        /*0108*/ 	.word	0x000002d0
        /*010c*/ 	.word	0x000000ff
        /*0110*/ 	.word	0x00000020
        /*0114*/ 	.short	0x0100
        /*0116*/ 	.byte	0x08
	.zero		1


	//   ....[9]....
        /*0118*/ 	.word	0x000002e0
        /*011c*/ 	.word	0x000000ff
        /*0120*/ 	.word	0x000000b0
        /*0124*/ 	.short	0x0100
        /*0126*/ 	.byte	0x08
	.zero		1


	//   ....[10]....
        /*0128*/ 	.word	0x000002f0
        /*012c*/ 	.word	0x000000ff
        /*0130*/ 	.word	0x00000028
        /*0134*/ 	.short	0x0100
        /*0136*/ 	.byte	0x08
	.zero		1


	//   ....[11]....
        /*0138*/ 	.word	0x00000300
        /*013c*/ 	.word	0x000000ff
        /*0140*/ 	.word	0x000000b8
        /*0144*/ 	.short	0x0100
        /*0146*/ 	.byte	0x08
	.zero		1


	//   ....[12]....
        /*0148*/ 	.word	0x00000310
        /*014c*/ 	.word	0x000000ff
        /*0150*/ 	.word	0x00000030
        /*0154*/ 	.short	0x0100
        /*0156*/ 	.byte	0x08
	.zero		1


	//   ....[13]....
        /*0158*/ 	.word	0x00000320
        /*015c*/ 	.word	0x000000ff
        /*0160*/ 	.word	0x000000c0
        /*0164*/ 	.short	0x0100
        /*0166*/ 	.byte	0x08
	.zero		1


	//   ....[14]....
        /*0168*/ 	.word	0x00000330
        /*016c*/ 	.word	0x000000ff
        /*0170*/ 	.word	0x00000038
        /*0174*/ 	.short	0x0100
        /*0176*/ 	.byte	0x08
	.zero		1


	//   ....[15]....
        /*0178*/ 	.word	0x00000340
        /*017c*/ 	.word	0x000000ff
        /*0180*/ 	.word	0x000000c8
        /*0184*/ 	.short	0x0100
        /*0186*/ 	.byte	0x08
	.zero		1


	//   ....[16]....
        /*0188*/ 	.word	0x00000350
        /*018c*/ 	.word	0x000000ff
        /*0190*/ 	.word	0x00000040
        /*0194*/ 	.short	0x0100
        /*0196*/ 	.byte	0x08
	.zero		1


	//   ....[17]....
        /*0198*/ 	.word	0x00000360
        /*019c*/ 	.word	0x000000ff
        /*01a0*/ 	.word	0x000000d0
        /*01a4*/ 	.short	0x0100
        /*01a6*/ 	.byte	0x08
	.zero		1


	//   ....[18]....
        /*01a8*/ 	.word	0x00000370
        /*01ac*/ 	.word	0x000000ff
        /*01b0*/ 	.word	0x00000048
        /*01b4*/ 	.short	0x0100
        /*01b6*/ 	.byte	0x08
	.zero		1


	//   ....[19]....
        /*01b8*/ 	.word	0x00000380
        /*01bc*/ 	.word	0x000000ff
        /*01c0*/ 	.word	0x000000d8
        /*01c4*/ 	.short	0x0100
        /*01c6*/ 	.byte	0x08
	.zero		1


	//   ....[20]....
        /*01c8*/ 	.word	0x00000390
        /*01cc*/ 	.word	0x000000ff
        /*01d0*/ 	.word	0x00000050
        /*01d4*/ 	.short	0x0100
        /*01d6*/ 	.byte	0x08
	.zero		1


	//   ....[21]....
        /*01d8*/ 	.word	0x000003a0
        /*01dc*/ 	.word	0x000000ff
        /*01e0*/ 	.word	0x000000e0
        /*01e4*/ 	.short	0x0100
        /*01e6*/ 	.byte	0x08
	.zero		1


	//   ....[22]....
        /*01e8*/ 	.word	0x000003b0
        /*01ec*/ 	.word	0x000000ff
        /*01f0*/ 	.word	0x00000058
        /*01f4*/ 	.short	0x0100
        /*01f6*/ 	.byte	0x08
	.zero		1


	//   ....[23]....
        /*01f8*/ 	.word	0x000003c0
        /*01fc*/ 	.word	0x000000ff
        /*0200*/ 	.word	0x000000e8
        /*0204*/ 	.short	0x0100
        /*0206*/ 	.byte	0x08
	.zero		1


	//   ....[24]....
        /*0208*/ 	.word	0x000003d0
        /*020c*/ 	.word	0x000000ff
        /*0210*/ 	.word	0x00000060
        /*0214*/ 	.short	0x0100
        /*0216*/ 	.byte	0x08
	.zero		1


	//   ....[25]....
        /*0218*/ 	.word	0x000003e0
        /*021c*/ 	.word	0x000000ff
        /*0220*/ 	.word	0x000000f0
        /*0224*/ 	.short	0x0100
        /*0226*/ 	.byte	0x08
	.zero		1


	//   ....[26]....
        /*0228*/ 	.word	0x000003f0
        /*022c*/ 	.word	0x000000ff
        /*0230*/ 	.word	0x00000068
        /*0234*/ 	.short	0x0100
        /*0236*/ 	.byte	0x08
	.zero		1


	//   ....[27]....
        /*0238*/ 	.word	0x00000400
        /*023c*/ 	.word	0x000000ff
        /*0240*/ 	.word	0x000000f8
        /*0244*/ 	.short	0x0100
        /*0246*/ 	.byte	0x08
	.zero		1


	//   ....[28]....
        /*0248*/ 	.word	0x00000410
        /*024c*/ 	.word	0x000000ff
        /*0250*/ 	.word	0x00000070
        /*0254*/ 	.short	0x0100
        /*0256*/ 	.byte	0x08
	.zero		1


	//   ....[29]....
        /*0258*/ 	.word	0x00000420
        /*025c*/ 	.word	0x000000ff
        /*0260*/ 	.word	0x00000100
        /*0264*/ 	.short	0x0100
        /*0266*/ 	.byte	0x08
	.zero		1


	//   ....[30]....
        /*0268*/ 	.word	0x00000430
        /*026c*/ 	.word	0x000000ff
        /*0270*/ 	.word	0x00000078
        /*0274*/ 	.short	0x0100
        /*0276*/ 	.byte	0x08
	.zero		1


	//   ....[31]....
        /*0278*/ 	.word	0x00000440
        /*027c*/ 	.word	0x000000ff
        /*0280*/ 	.word	0x00000108
        /*0284*/ 	.short	0x0100
        /*0286*/ 	.byte	0x08
	.zero		1


	//   ....[32]....
        /*0288*/ 	.word	0x00000450
        /*028c*/ 	.word	0x000000ff
        /*0290*/ 	.word	0x00000080
        /*0294*/ 	.short	0x0100
        /*0296*/ 	.byte	0x08
	.zero		1


	//   ....[33]....
        /*0298*/ 	.word	0x00000460
        /*029c*/ 	.word	0x000000ff
        /*02a0*/ 	.word	0x00000110
        /*02a4*/ 	.short	0x0100
        /*02a6*/ 	.byte	0x08
	.zero		1


	//   ....[34]....
        /*02a8*/ 	.word	0x00000470
        /*02ac*/ 	.word	0x000000ff
        /*02b0*/ 	.word	0x00000088
        /*02b4*/ 	.short	0x0100
        /*02b6*/ 	.byte	0x08
	.zero		1


	//   ....[35]....
        /*02b8*/ 	.word	0x00000480
        /*02bc*/ 	.word	0x000000ff
        /*02c0*/ 	.word	0x00000118
        /*02c4*/ 	.short	0x0100
        /*02c6*/ 	.byte	0x08
	.zero		1


	//   ....[36]....
        /*02c8*/ 	.word	0x000008e0
        /*02cc*/ 	.word	0x000000ff
        /*02d0*/ 	.word	0x00000130
        /*02d4*/ 	.short	0x0100
        /*02d6*/ 	.byte	0x06
	.zero		1


	//   ....[37]....
        /*02d8*/ 	.word	0x00000970
        /*02dc*/ 	.word	0x000000ff
        /*02e0*/ 	.word	0x00000138
        /*02e4*/ 	.short	0x0100
        /*02e6*/ 	.byte	0x06
	.zero		1


	//   ....[38]....
        /*02e8*/ 	.word	0x000016a0
        /*02ec*/ 	.word	0x00000003
        /*02f0*/ 	.word	0x00000000
        /*02f4*/ 	.short	0x010a
        /*02f6*/ 	.byte	0x3f
	.zero		1


	//   ....[39]....
        /*02f8*/ 	.word	0x000016e0
        /*02fc*/ 	.word	0x00000003
        /*0300*/ 	.word	0x00000000
        /*0304*/ 	.short	0x010a
        /*0306*/ 	.byte	0x3f
	.zero		1


	//   ....[40]....
        /*0308*/ 	.word	0x000019b0
        /*030c*/ 	.word	0x00000005
        /*0310*/ 	.word	0x00000000
        /*0314*/ 	.short	0x010a
        /*0316*/ 	.byte	0x3f
	.zero		1


	//   ....[41]....
        /*0318*/ 	.word	0x000019f0
        /*031c*/ 	.word	0x00000005
        /*0320*/ 	.word	0x00000000
        /*0324*/ 	.short	0x010a
        /*0326*/ 	.byte	0x3f
	.zero		1


	//   ....[42]....
        /*0328*/ 	.word	0x00001b50
        /*032c*/ 	.word	0x00000005
        /*0330*/ 	.word	0x00000000
        /*0334*/ 	.short	0x0101
        /*0336*/ 	.byte	0x3f
	.zero		1


	//   ....[43]....
        /*0338*/ 	.word	0x00001d70
        /*033c*/ 	.word	0x00000003
        /*0340*/ 	.word	0x00000000
        /*0344*/ 	.short	0x0101
        /*0346*/ 	.byte	0x3f
	.zero		1


	//   ....[44]....
        /*0348*/ 	.word	0x00005350
        /*034c*/ 	.word	0x0000000e
        /*0350*/ 	.word	0x00000090
        /*0354*/ 	.short	0x010a
        /*0356*/ 	.byte	0x3f
	.zero		1


	//   ....[45]....
        /*0358*/ 	.word	0x00005700
        /*035c*/ 	.word	0x00000006
        /*0360*/ 	.word	0x00000138
        /*0364*/ 	.short	0x0101
        /*0366*/ 	.byte	0x3f
	.zero		1


	//   ....[46]....
        /*0368*/ 	.word	0x00005e30
        /*036c*/ 	.word	0x00000007
        /*0370*/ 	.word	0x00000000
        /*0374*/ 	.short	0x010a
        /*0376*/ 	.byte	0x3f
	.zero		1


	//   ....[47]....
        /*0378*/ 	.word	0x00005eb0
        /*037c*/ 	.word	0x00000009
        /*0380*/ 	.word	0x00000000
        /*0384*/ 	.short	0x010a
        /*0386*/ 	.byte	0x3f
	.zero		1


	//   ....[48]....
        /*0388*/ 	.word	0x00005f40
        /*038c*/ 	.word	0x00000006
        /*0390*/ 	.word	0x00000000
        /*0394*/ 	.short	0x010a
        /*0396*/ 	.byte	0x3f
	.zero		1


	//   ....[49]....
        /*0398*/ 	.word	0x00005fd0
        /*039c*/ 	.word	0x00000009
        /*03a0*/ 	.word	0x00000000
        /*03a4*/ 	.short	0x010a
        /*03a6*/ 	.byte	0x3f
	.zero		1


	//   ....[50]....
        /*03a8*/ 	.word	0x00006060
        /*03ac*/ 	.word	0x00000006
        /*03b0*/ 	.word	0x00000000
        /*03b4*/ 	.short	0x010a
        /*03b6*/ 	.byte	0x3f
	.zero		1


	//   ....[51]....
        /*03b8*/ 	.word	0x000060f0
        /*03bc*/ 	.word	0x00000009
        /*03c0*/ 	.word	0x00000000
        /*03c4*/ 	.short	0x010a
        /*03c6*/ 	.byte	0x3f
	.zero		1


	//   ....[52]....
        /*03c8*/ 	.word	0x00006180
        /*03cc*/ 	.word	0x00000006
        /*03d0*/ 	.word	0x00000000
        /*03d4*/ 	.short	0x010a
        /*03d6*/ 	.byte	0x3f
	.zero		1


	//   ....[53]....
        /*03d8*/ 	.word	0x00006210
        /*03dc*/ 	.word	0x00000009
        /*03e0*/ 	.word	0x00000000
        /*03e4*/ 	.short	0x010a
        /*03e6*/ 	.byte	0x3f
	.zero		1


	//   ....[54]....
        /*03e8*/ 	.word	0x000062a0
        /*03ec*/ 	.word	0x00000006
        /*03f0*/ 	.word	0x00000000
        /*03f4*/ 	.short	0x010a
        /*03f6*/ 	.byte	0x3f
	.zero		1


	//   ....[55]....
        /*03f8*/ 	.word	0x00006330
        /*03fc*/ 	.word	0x00000009
        /*0400*/ 	.word	0x00000000
        /*0404*/ 	.short	0x010a
        /*0406*/ 	.byte	0x3f
	.zero		1


	//   ....[56]....
        /*0408*/ 	.word	0x000063c0
        /*040c*/ 	.word	0x00000006
        /*0410*/ 	.word	0x00000000
        /*0414*/ 	.short	0x010a
        /*0416*/ 	.byte	0x3f
	.zero		1


	//   ....[57]....
        /*0418*/ 	.word	0x00006450
        /*041c*/ 	.word	0x00000009
        /*0420*/ 	.word	0x00000000
        /*0424*/ 	.short	0x010a
        /*0426*/ 	.byte	0x3f
	.zero		1


	//   ....[58]....
        /*0428*/ 	.word	0x000064e0
        /*042c*/ 	.word	0x00000006
        /*0430*/ 	.word	0x00000000
        /*0434*/ 	.short	0x010a
        /*0436*/ 	.byte	0x3f
	.zero		1


	//   ....[59]....
        /*0438*/ 	.word	0x00006570
        /*043c*/ 	.word	0x00000009
        /*0440*/ 	.word	0x00000000
        /*0444*/ 	.short	0x010a
        /*0446*/ 	.byte	0x3f
	.zero		1


	//   ....[60]....
        /*0448*/ 	.word	0x00006600
        /*044c*/ 	.word	0x00000006
        /*0450*/ 	.word	0x00000000
        /*0454*/ 	.short	0x010a
        /*0456*/ 	.byte	0x3f
	.zero		1


	//   ....[61]....
        /*0458*/ 	.word	0x00006690
        /*045c*/ 	.word	0x00000009
        /*0460*/ 	.word	0x00000000
        /*0464*/ 	.short	0x010a
        /*0466*/ 	.byte	0x3f
	.zero		1


	//   ....[62]....
        /*0468*/ 	.word	0x00006720
        /*046c*/ 	.word	0x00000006
        /*0470*/ 	.word	0x00000000
        /*0474*/ 	.short	0x010a
        /*0476*/ 	.byte	0x3f
	.zero		1


	//   ....[63]....
        /*0478*/ 	.word	0x000067b0
        /*047c*/ 	.word	0x00000003
        /*0480*/ 	.word	0x00000000
        /*0484*/ 	.short	0x010a
        /*0486*/ 	.byte	0x3f
	.zero		1


	//   ....[64]....
        /*0488*/ 	.word	0x00006810
        /*048c*/ 	.word	0x00000003
        /*0490*/ 	.word	0x00000000
        /*0494*/ 	.short	0x010a
        /*0496*/ 	.byte	0x3f
	.zero		1


	//   ....[65]....
        /*0498*/ 	.word	0x00006860
        /*049c*/ 	.word	0x00000005
        /*04a0*/ 	.word	0x00000000
        /*04a4*/ 	.short	0x010a
        /*04a6*/ 	.byte	0x3f
	.zero		1


	//   ....[66]....
        /*04a8*/ 	.word	0x00006930
        /*04ac*/ 	.word	0x0000000e
        /*04b0*/ 	.word	0x00000090
        /*04b4*/ 	.short	0x010a
        /*04b6*/ 	.byte	0x3f
	.zero		1


	//   ....[67]....
        /*04b8*/ 	.word	0x00006a00
        /*04bc*/ 	.word	0x00000007
        /*04c0*/ 	.word	0x00000000
        /*04c4*/ 	.short	0x010a
        /*04c6*/ 	.byte	0x3f
	.zero		1


	//   ....[68]....
        /*04c8*/ 	.word	0x00006a50
        /*04cc*/ 	.word	0x00000009
        /*04d0*/ 	.word	0x00000000
        /*04d4*/ 	.short	0x010a
        /*04d6*/ 	.byte	0x3f
	.zero		1


	//   ....[69]....
        /*04d8*/ 	.word	0x00006aa0
        /*04dc*/ 	.word	0x00000006
        /*04e0*/ 	.word	0x00000000
        /*04e4*/ 	.short	0x010a
        /*04e6*/ 	.byte	0x3f
	.zero		1


	//   ....[70]....
        /*04e8*/ 	.word	0x00006af0
        /*04ec*/ 	.word	0x00000009
        /*04f0*/ 	.word	0x00000000
        /*04f4*/ 	.short	0x010a
        /*04f6*/ 	.byte	0x3f
	.zero		1


	//   ....[71]....
        /*04f8*/ 	.word	0x00006b40
        /*04fc*/ 	.word	0x00000006
        /*0500*/ 	.word	0x00000000
        /*0504*/ 	.short	0x010a
        /*0506*/ 	.byte	0x3f
	.zero		1


	//   ....[72]....
        /*0508*/ 	.word	0x00006b90
        /*050c*/ 	.word	0x00000009
        /*0510*/ 	.word	0x00000000
        /*0514*/ 	.short	0x010a
        /*0516*/ 	.byte	0x3f
	.zero		1


	//   ....[73]....
        /*0518*/ 	.word	0x00006be0
        /*051c*/ 	.word	0x00000006
        /*0520*/ 	.word	0x00000000
        /*0524*/ 	.short	0x010a
        /*0526*/ 	.byte	0x3f
	.zero		1


	//   ....[74]....
        /*0528*/ 	.word	0x00006c30
        /*052c*/ 	.word	0x00000009
        /*0530*/ 	.word	0x00000000
        /*0534*/ 	.short	0x010a
        /*0536*/ 	.byte	0x3f
	.zero		1


	//   ....[75]....
        /*0538*/ 	.word	0x00006c80
        /*053c*/ 	.word	0x00000006
        /*0540*/ 	.word	0x00000000
        /*0544*/ 	.short	0x010a
        /*0546*/ 	.byte	0x3f
	.zero		1


	//   ....[76]....
        /*0548*/ 	.word	0x00006cd0
        /*054c*/ 	.word	0x00000009
        /*0550*/ 	.word	0x00000000
        /*0554*/ 	.short	0x010a
        /*0556*/ 	.byte	0x3f
	.zero		1


	//   ....[77]....
        /*0558*/ 	.word	0x00006d20
        /*055c*/ 	.word	0x00000006
        /*0560*/ 	.word	0x00000000
        /*0564*/ 	.short	0x010a
        /*0566*/ 	.byte	0x3f
	.zero		1


	//   ....[78]....
        /*0568*/ 	.word	0x00006d70
        /*056c*/ 	.word	0x00000009
        /*0570*/ 	.word	0x00000000
        /*0574*/ 	.short	0x010a
        /*0576*/ 	.byte	0x3f
	.zero		1


	//   ....[79]....
        /*0578*/ 	.word	0x00006dc0
        /*057c*/ 	.word	0x00000006
        /*0580*/ 	.word	0x00000000
        /*0584*/ 	.short	0x010a
        /*0586*/ 	.byte	0x3f
	.zero		1


	//   ....[80]....
        /*0588*/ 	.word	0x00006e10
        /*058c*/ 	.word	0x00000009
        /*0590*/ 	.word	0x00000000
        /*0594*/ 	.short	0x010a
        /*0596*/ 	.byte	0x3f
	.zero		1


	//   ....[81]....
        /*0598*/ 	.word	0x00006e60
        /*059c*/ 	.word	0x00000006
        /*05a0*/ 	.word	0x00000000
        /*05a4*/ 	.short	0x010a
        /*05a6*/ 	.byte	0x3f
	.zero		1


	//   ....[82]....
        /*05a8*/ 	.word	0x00006eb0
        /*05ac*/ 	.word	0x00000009
        /*05b0*/ 	.word	0x00000000
        /*05b4*/ 	.short	0x010a
        /*05b6*/ 	.byte	0x3f
	.zero		1


	//   ....[83]....
        /*05b8*/ 	.word	0x00006f00
        /*05bc*/ 	.word	0x00000006
        /*05c0*/ 	.word	0x00000000
        /*05c4*/ 	.short	0x010a
        /*05c6*/ 	.byte	0x3f
	.zero		1


	//----- nvinfo : EIATTR_NUM_MBARRIERS
	.align		4
.L_35:
        /*05c8*/ 	.byte	0x03, 0x38
        /*05ca*/ 	.short	0x0026


	//----- nvinfo : EIATTR_EXIT_INSTR_OFFSETS
	.align		4
        /*05cc*/ 	.byte	0x04, 0x1c
        /*05ce*/ 	.short	(.L_37 - .L_36)


	//   ....[0]....
.L_36:
        /*05d0*/ 	.word	0x00000b40


	//   ....[1]....
        /*05d4*/ 	.word	0x00001350


	//   ....[2]....
        /*05d8*/ 	.word	0x00004990


	//   ....[3]....
        /*05dc*/ 	.word	0x00004ef0


	//   ....[4]....
        /*05e0*/ 	.word	0x00006800


	//----- nvinfo : EIATTR_MAX_THREADS
	.align		4
.L_37:
        /*05e4*/ 	.byte	0x04, 0x05
        /*05e6*/ 	.short	(.L_39 - .L_38)
.L_38:
        /*05e8*/ 	.word	0x00000180
        /*05ec*/ 	.word	0x00000001
        /*05f0*/ 	.word	0x00000001


	//----- nvinfo : EIATTR_CRS_STACK_SIZE
	.align		4
.L_39:
        /*05f4*/ 	.byte	0x04, 0x1e
        /*05f6*/ 	.short	(.L_41 - .L_40)
.L_40:
        /*05f8*/ 	.word	0x00000000


	//----- nvinfo : EIATTR_CBANK_PARAM_SIZE
	.align		4
.L_41:
        /*05fc*/ 	.byte	0x03, 0x19
        /*05fe*/ 	.short	0x0470


	//----- nvinfo : EIATTR_PARAM_CBANK
	.align		4
        /*0600*/ 	.byte	0x04, 0x0a
        /*0602*/ 	.short	(.L_43 - .L_42)
	.align		4
.L_42:
        /*0604*/ 	.word	index@(.nv.constant0._ZN7cutlass13device_kernelINS_4gemm6kernel13GemmUniversalIN4cute5tupleIJiiiiEEENS1_10collective13CollectiveMmaINS1_34MainloopSm90TmaGmmaWarpSpecializedILi18ENS5_IJNS4_1CILi2EEESB_NSA_ILi1EEEEEENS1_35KernelTmaWarpSpecializedCooperativeEEENS5_IJNSA_ILi128EEENSA_ILi64EEENSA_ILi32EEEEEENS_6half_tENS5_IJlSC_lEEESK_SL_NS4_8TiledMMAINS4_8MMA_AtomIJNS4_4SM904GMMA25MMA_64x64x16_F32F16F16_SSILNSP_5MajorE0ELSR_0ELNSP_7ScaleInE1ELSS_1EEEEEENS4_6LayoutINS5_IJSB_SC_SC_EEENS5_IJSC_NSA_ILi0EEESX_EEEEENS5_IJNS4_10UnderscoreES10_S10_EEEEENS4_23SM90_TMA_LOAD_MULTICASTENS4_14ComposedLayoutINS4_7SwizzleILi2ELi4ELi3EEENS4_18smem_ptr_flag_bitsILi16EEENSV_INS5_IJNSA_ILi8EEESI_EEENS5_IJSI_SC_EEEEEEEvNS4_8identityES13_S1D_vS1E_EENS_8epilogue10collective6detail29Sm90TmaWarpSpecializedAdapterINS1H_15DefaultEpilogueISK_SL_SL_NS1G_6thread17LinearCombinationISK_Li1EffLNS1L_9ScaleType4KindE0ELNS_15FloatRoundStyleE2ESK_EENS1_15EpilogueDefaultEEEEEvvEEEEvNT_6ParamsE)
        /*0608*/ 	.short	0x0210
        /*060a*/ 	.short	0x0470


	//----- nvinfo : EIATTR_SW_WAR
	.align		4
.L_43:
        /*060c*/ 	.byte	0x04, 0x36
        /*060e*/ 	.short	(.L_45 - .L_44)
.L_44:
        /*0610*/ 	.word	0x00000008
.L_45:


//--------------------- .nv.callgraph             --------------------------
	.section	.nv.callgraph,"",@"SHT_CUDA_CALLGRAPH"
	.align	4
	.sectionentsize	8
	.align		4
        /*0000*/ 	.word	0x00000000
	.align		4
        /*0004*/ 	.word	0xffffffff
	.align		4
        /*0008*/ 	.word	index@(_ZN7cutlass13device_kernelINS_4gemm6kernel13GemmUniversalIN4cute5tupleIJiiiiEEENS1_10collective13CollectiveMmaINS1_34MainloopSm90TmaGmmaWarpSpecializedILi18ENS5_IJNS4_1CILi2EEESB_NSA_ILi1EEEEEENS1_35KernelTmaWarpSpecializedCooperativeEEENS5_IJNSA_ILi128EEENSA_ILi64EEENSA_ILi32EEEEEENS_6half_tENS5_IJlSC_lEEESK_SL_NS4_8TiledMMAINS4_8MMA_AtomIJNS4_4SM904GMMA25MMA_64x64x16_F32F16F16_SSILNSP_5MajorE0ELSR_0ELNSP_7ScaleInE1ELSS_1EEEEEENS4_6LayoutINS5_IJSB_SC_SC_EEENS5_IJSC_NSA_ILi0EEESX_EEEEENS5_IJNS4_10UnderscoreES10_S10_EEEEENS4_23SM90_TMA_LOAD_MULTICASTENS4_14ComposedLayoutINS4_7SwizzleILi2ELi4ELi3EEENS4_18smem_ptr_flag_bitsILi16EEENSV_INS5_IJNSA_ILi8EEESI_EEENS5_IJSI_SC_EEEEEEEvNS4_8identityES13_S1D_vS1E_EENS_8epilogue10collective6detail29Sm90TmaWarpSpecializedAdapterINS1H_15DefaultEpilogueISK_SL_SL_NS1G_6thread17LinearCombinationISK_Li1EffLNS1L_9ScaleType4KindE0ELNS_15FloatRoundStyleE2ESK_EENS1_15EpilogueDefaultEEEEEvvEEEEvNT_6ParamsE)
	.align		4
        /*000c*/ 	.word	index@(__assertfail)
	.align		4
        /*0010*/ 	.word	0x00000000
	.align		4
        /*0014*/ 	.word	0xfffffffe
	.align		4
        /*0018*/ 	.word	0x00000000
	.align		4
        /*001c*/ 	.word	0xfffffffd
	.align		4
        /*0020*/ 	.word	0x00000000
	.align		4
        /*0024*/ 	.word	0xfffffffc


//--------------------- .nv.constant4             --------------------------
	.section	.nv.constant4,"a",@progbits
	.align	8
	.align		8
.nv.constant4:
        /*0000*/ 	.dword	__assertfail
	.align		8
        /*0008*/ 	.dword	__unnamed_1
	.align		8
        /*0010*/ 	.dword	_ZN40_INTERNAL_c243ebd5_4_k_cu_6ee4db44_268404cuda3std3__45__cpo5beginE
	.align		8
        /*0018*/ 	.dword	_ZN40_INTERNAL_c243ebd5_4_k_cu_6ee4db44_268404cuda3std3__45__cpo3endE
	.align		8
        /*0020*/ 	.dword	_ZN40_INTERNAL_c243ebd5_4_k_cu_6ee4db44_268404cuda3std3__45__cpo6cbeginE
	.align		8
        /*0028*/ 	.dword	_ZN40_INTERNAL_c243ebd5_4_k_cu_6ee4db44_268404cuda3std3__45__cpo4cendE
	.align		8
        /*0030*/ 	.dword	_ZN40_INTERNAL_c243ebd5_4_k_cu_6ee4db44_268404cuda3std3__442_GLOBAL__N__c243ebd5_4_k_cu_6ee4db44_268406ignoreE
	.align		8
        /*0038*/ 	.dword	_ZN40_INTERNAL_c243ebd5_4_k_cu_6ee4db44_268404cuda3std3__419piecewise_constructE
	.align		8
        /*0040*/ 	.dword	_ZN40_INTERNAL_c243ebd5_4_k_cu_6ee4db44_268404cuda3std3__48in_placeE
	.align		8
        /*0048*/ 	.dword	_ZN40_INTERNAL_c243ebd5_4_k_cu_6ee4db44_268404cuda3std6ranges3__45__cpo4swapE
	.align		8
        /*0050*/ 	.dword	_ZN40_INTERNAL_c243ebd5_4_k_cu_6ee4db44_268404cuda3std6ranges3__45__cpo9iter_moveE
	.align		8
        /*0058*/ 	.dword	_ZN40_INTERNAL_c243ebd5_4_k_cu_6ee4db44_268404cute7productE
	.align		8
        /*0060*/ 	.dword	_ZN40_INTERNAL_c243ebd5_4_k_cu_6ee4db44_268404cute1_E
	.align		8
        /*0068*/ 	.dword	$str$22
	.align		8
        /*0070*/ 	.dword	$str$23


//--------------------- .text._ZN7cutlass13device_kernelINS_4gemm6kernel13GemmUniversalIN4cute5tupleIJiiiiEEENS1_10collective13CollectiveMmaINS1_34MainloopSm90TmaGmmaWarpSpecializedILi18ENS5_IJNS4_1CILi2EEESB_NSA_ILi1EEEEEENS1_35KernelTmaWarpSpecializedCooperativeEEENS5_IJNSA_ILi128EEENSA_ILi64EEENSA_ILi32EEEEEENS_6half_tENS5_IJlSC_lEEESK_SL_NS4_8TiledMMAINS4_8MMA_AtomIJNS4_4SM904GMMA25MMA_64x64x16_F32F16F16_SSILNSP_5MajorE0ELSR_0ELNSP_7ScaleInE1ELSS_1EEEEEENS4_6LayoutINS5_IJSB_SC_SC_EEENS5_IJSC_NSA_ILi0EEESX_EEEEENS5_IJNS4_10UnderscoreES10_S10_EEEEENS4_23SM90_TMA_LOAD_MULTICASTENS4_14ComposedLayoutINS4_7SwizzleILi2ELi4ELi3EEENS4_18smem_ptr_flag_bitsILi16EEENSV_INS5_IJNSA_ILi8EEESI_EEENS5_IJSI_SC_EEEEEEEvNS4_8identityES13_S1D_vS1E_EENS_8epilogue10collective6detail29Sm90TmaWarpSpecializedAdapterINS1H_15DefaultEpilogueISK_SL_SL_NS1G_6thread17LinearCombinationISK_Li1EffLNS1L_9ScaleType4KindE0ELNS_15FloatRoundStyleE2ESK_EENS1_15EpilogueDefaultEEEEEvvEEEEvNT_6ParamsE --------------------------
	.section	.text._ZN7cutlass13device_kernelINS_4gemm6kernel13GemmUniversalIN4cute5tupleIJiiiiEEENS1_10collective13CollectiveMmaINS1_34MainloopSm90TmaGmmaWarpSpecializedILi18ENS5_IJNS4_1CILi2EEESB_NSA_ILi1EEEEEENS1_35KernelTmaWarpSpecializedCooperativeEEENS5_IJNSA_ILi128EEENSA_ILi64EEENSA_ILi32EEEEEENS_6half_tENS5_IJlSC_lEEESK_SL_NS4_8TiledMMAINS4_8MMA_AtomIJNS4_4SM904GMMA25MMA_64x64x16_F32F16F16_SSILNSP_5MajorE0ELSR_0ELNSP_7ScaleInE1ELSS_1EEEEEENS4_6LayoutINS5_IJSB_SC_SC_EEENS5_IJSC_NSA_ILi0EEESX_EEEEENS5_IJNS4_10UnderscoreES10_S10_EEEEENS4_23SM90_TMA_LOAD_MULTICASTENS4_14ComposedLayoutINS4_7SwizzleILi2ELi4ELi3EEENS4_18smem_ptr_flag_bitsILi16EEENSV_INS5_IJNSA_ILi8EEESI_EEENS5_IJSI_SC_EEEEEEEvNS4_8identityES13_S1D_vS1E_EENS_8epilogue10collective6detail29Sm90TmaWarpSpecializedAdapterINS1H_15DefaultEpilogueISK_SL_SL_NS1G_6thread17LinearCombinationISK_Li1EffLNS1L_9ScaleType4KindE0ELNS_15FloatRoundStyleE2ESK_EENS1_15EpilogueDefaultEEEEEvvEEEEvNT_6ParamsE,"ax",@progbits
	.align	128
.text._ZN7cutlass13device_kernelINS_4gemm6kernel13GemmUniversalIN4cute5tupleIJiiiiEEENS1_10collective13CollectiveMmaINS1_34MainloopSm90TmaGmmaWarpSpecializedILi18ENS5_IJNS4_1CILi2EEESB_NSA_ILi1EEEEEENS1_35KernelTmaWarpSpecializedCooperativeEEENS5_IJNSA_ILi128EEENSA_ILi64EEENSA_ILi32EEEEEENS_6half_tENS5_IJlSC_lEEESK_SL_NS4_8TiledMMAINS4_8MMA_AtomIJNS4_4SM904GMMA25MMA_64x64x16_F32F16F16_SSILNSP_5MajorE0ELSR_0ELNSP_7ScaleInE1ELSS_1EEEEEENS4_6LayoutINS5_IJSB_SC_SC_EEENS5_IJSC_NSA_ILi0EEESX_EEEEENS5_IJNS4_10UnderscoreES10_S10_EEEEENS4_23SM90_TMA_LOAD_MULTICASTENS4_14ComposedLayoutINS4_7SwizzleILi2ELi4ELi3EEENS4_18smem_ptr_flag_bitsILi16EEENSV_INS5_IJNSA_ILi8EEESI_EEENS5_IJSI_SC_EEEEEEEvNS4_8identityES13_S1D_vS1E_EENS_8epilogue10collective6detail29Sm90TmaWarpSpecializedAdapterINS1H_15DefaultEpilogueISK_SL_SL_NS1G_6thread17LinearCombinationISK_Li1EffLNS1L_9ScaleType4KindE0ELNS_15FloatRoundStyleE2ESK_EENS1_15EpilogueDefaultEEEEEvvEEEEvNT_6ParamsE:
        .type           _ZN7cutlass13device_kernelINS_4gemm6kernel13GemmUniversalIN4cute5tupleIJiiiiEEENS1_10collective13CollectiveMmaINS1_34MainloopSm90TmaGmmaWarpSpecializedILi18ENS5_IJNS4_1CILi2EEESB_NSA_ILi1EEEEEENS1_35KernelTmaWarpSpecializedCooperativeEEENS5_IJNSA_ILi128EEENSA_ILi64EEENSA_ILi32EEEEEENS_6half_tENS5_IJlSC_lEEESK_SL_NS4_8TiledMMAINS4_8MMA_AtomIJNS4_4SM904GMMA25MMA_64x64x16_F32F16F16_SSILNSP_5MajorE0ELSR_0ELNSP_7ScaleInE1ELSS_1EEEEEENS4_6LayoutINS5_IJSB_SC_SC_EEENS5_IJSC_NSA_ILi0EEESX_EEEEENS5_IJNS4_10UnderscoreES10_S10_EEEEENS4_23SM90_TMA_LOAD_MULTICASTENS4_14ComposedLayoutINS4_7SwizzleILi2ELi4ELi3EEENS4_18smem_ptr_flag_bitsILi16EEENSV_INS5_IJNSA_ILi8EEESI_EEENS5_IJSI_SC_EEEEEEEvNS4_8identityES13_S1D_vS1E_EENS_8epilogue10collective6detail29Sm90TmaWarpSpecializedAdapterINS1H_15DefaultEpilogueISK_SL_SL_NS1G_6thread17LinearCombinationISK_Li1EffLNS1L_9ScaleType4KindE0ELNS_15FloatRoundStyleE2ESK_EENS1_15EpilogueDefaultEEEEEvvEEEEvNT_6ParamsE,@function
        .size           _ZN7cutlass13device_kernelINS_4gemm6kernel13GemmUniversalIN4cute5tupleIJiiiiEEENS1_10collective13CollectiveMmaINS1_34MainloopSm90TmaGmmaWarpSpecializedILi18ENS5_IJNS4_1CILi2EEESB_NSA_ILi1EEEEEENS1_35KernelTmaWarpSpecializedCooperativeEEENS5_IJNSA_ILi128EEENSA_ILi64EEENSA_ILi32EEEEEENS_6half_tENS5_IJlSC_lEEESK_SL_NS4_8TiledMMAINS4_8MMA_AtomIJNS4_4SM904GMMA25MMA_64x64x16_F32F16F16_SSILNSP_5MajorE0ELSR_0ELNSP_7ScaleInE1ELSS_1EEEEEENS4_6LayoutINS5_IJSB_SC_SC_EEENS5_IJSC_NSA_ILi0EEESX_EEEEENS5_IJNS4_10UnderscoreES10_S10_EEEEENS4_23SM90_TMA_LOAD_MULTICASTENS4_14ComposedLayoutINS4_7SwizzleILi2ELi4ELi3EEENS4_18smem_ptr_flag_bitsILi16EEENSV_INS5_IJNSA_ILi8EEESI_EEENS5_IJSI_SC_EEEEEEEvNS4_8identityES13_S1D_vS1E_EENS_8epilogue10collective6detail29Sm90TmaWarpSpecializedAdapterINS1H_15DefaultEpilogueISK_SL_SL_NS1G_6thread17LinearCombinationISK_Li1EffLNS1L_9ScaleType4KindE0ELNS_15FloatRoundStyleE2ESK_EENS1_15EpilogueDefaultEEEEEvvEEEEvNT_6ParamsE,(.L_x_164 - _ZN7cutlass13device_kernelINS_4gemm6kernel13GemmUniversalIN4cute5tupleIJiiiiEEENS1_10collective13CollectiveMmaINS1_34MainloopSm90TmaGmmaWarpSpecializedILi18ENS5_IJNS4_1CILi2EEESB_NSA_ILi1EEEEEENS1_35KernelTmaWarpSpecializedCooperativeEEENS5_IJNSA_ILi128EEENSA_ILi64EEENSA_ILi32EEEEEENS_6half_tENS5_IJlSC_lEEESK_SL_NS4_8TiledMMAINS4_8MMA_AtomIJNS4_4SM904GMMA25MMA_64x64x16_F32F16F16_SSILNSP_5MajorE0ELSR_0ELNSP_7ScaleInE1ELSS_1EEEEEENS4_6LayoutINS5_IJSB_SC_SC_EEENS5_IJSC_NSA_ILi0EEESX_EEEEENS5_IJNS4_10UnderscoreES10_S10_EEEEENS4_23SM90_TMA_LOAD_MULTICASTENS4_14ComposedLayoutINS4_7SwizzleILi2ELi4ELi3EEENS4_18smem_ptr_flag_bitsILi16EEENSV_INS5_IJNSA_ILi8EEESI_EEENS5_IJSI_SC_EEEEEEEvNS4_8identityES13_S1D_vS1E_EENS_8epilogue10collective6detail29Sm90TmaWarpSpecializedAdapterINS1H_15DefaultEpilogueISK_SL_SL_NS1G_6thread17LinearCombinationISK_Li1EffLNS1L_9ScaleType4KindE0ELNS_15FloatRoundStyleE2ESK_EENS1_15EpilogueDefaultEEEEEvvEEEEvNT_6ParamsE)
        .other          _ZN7cutlass13device_kernelINS_4gemm6kernel13GemmUniversalIN4cute5tupleIJiiiiEEENS1_10collective13CollectiveMmaINS1_34MainloopSm90TmaGmmaWarpSpecializedILi18ENS5_IJNS4_1CILi2EEESB_NSA_ILi1EEEEEENS1_35KernelTmaWarpSpecializedCooperativeEEENS5_IJNSA_ILi128EEENSA_ILi64EEENSA_ILi32EEEEEENS_6half_tENS5_IJlSC_lEEESK_SL_NS4_8TiledMMAINS4_8MMA_AtomIJNS4_4SM904GMMA25MMA_64x64x16_F32F16F16_SSILNSP_5MajorE0ELSR_0ELNSP_7ScaleInE1ELSS_1EEEEEENS4_6LayoutINS5_IJSB_SC_SC_EEENS5_IJSC_NSA_ILi0EEESX_EEEEENS5_IJNS4_10UnderscoreES10_S10_EEEEENS4_23SM90_TMA_LOAD_MULTICASTENS4_14ComposedLayoutINS4_7SwizzleILi2ELi4ELi3EEENS4_18smem_ptr_flag_bitsILi16EEENSV_INS5_IJNSA_ILi8EEESI_EEENS5_IJSI_SC_EEEEEEEvNS4_8identityES13_S1D_vS1E_EENS_8epilogue10collective6detail29Sm90TmaWarpSpecializedAdapterINS1H_15DefaultEpilogueISK_SL_SL_NS1G_6thread17LinearCombinationISK_Li1EffLNS1L_9ScaleType4KindE0ELNS_15FloatRoundStyleE2ESK_EENS1_15EpilogueDefaultEEEEEvvEEEEvNT_6ParamsE,@"STO_CUDA_ENTRY STV_DEFAULT"
_ZN7cutlass13device_kernelINS_4gemm6kernel13GemmUniversalIN4cute5tupleIJiiiiEEENS1_10collective13CollectiveMmaINS1_34MainloopSm90TmaGmmaWarpSpecializedILi18ENS5_IJNS4_1CILi2EEESB_NSA_ILi1EEEEEENS1_35KernelTmaWarpSpecializedCooperativeEEENS5_IJNSA_ILi128EEENSA_ILi64EEENSA_ILi32EEEEEENS_6half_tENS5_IJlSC_lEEESK_SL_NS4_8TiledMMAINS4_8MMA_AtomIJNS4_4SM904GMMA25MMA_64x64x16_F32F16F16_SSILNSP_5MajorE0ELSR_0ELNSP_7ScaleInE1ELSS_1EEEEEENS4_6LayoutINS5_IJSB_SC_SC_EEENS5_IJSC_NSA_ILi0EEESX_EEEEENS5_IJNS4_10UnderscoreES10_S10_EEEEENS4_23SM90_TMA_LOAD_MULTICASTENS4_14ComposedLayoutINS4_7SwizzleILi2ELi4ELi3EEENS4_18smem_ptr_flag_bitsILi16EEENSV_INS5_IJNSA_ILi8EEESI_EEENS5_IJSI_SC_EEEEEEEvNS4_8identityES13_S1D_vS1E_EENS_8epilogue10collective6detail29Sm90TmaWarpSpecializedAdapterINS1H_15DefaultEpilogueISK_SL_SL_NS1G_6thread17LinearCombinationISK_Li1EffLNS1L_9ScaleType4KindE0ELNS_15FloatRoundStyleE2ESK_EENS1_15EpilogueDefaultEEEEEvvEEEEvNT_6ParamsE:
[----:B------:R-:W0:Y:S01]  /*0000*/  LDC R1, c[0x0][0x28] ;  /* 0x00000a00ff017b82 */ /* 0x000e220000000800 */
[----:B------:R-:W1:Y:S01]  /*0010*/  S2R R18, SR_TID.X ;  /* 0x0000000000127919 */ /* 0x000e620000002100 */
[----:B------:R-:W-:Y:S01]  /*0020*/  ELECT P0, URZ, PT ;  /* 0x00000000003f782f */ /* 0x000fe20003800000 */
[----:B------:R-:W-:Y:S01]  /*0030*/  BSSY B0, `(.L_x_0) ;  /* 0x000000f000007945 */ /* 0x000fe20003800000 */
[--C-:B-1----:R-:W-:Y:S02]  /*0040*/  SHF.R.U32.HI R0, RZ, 0x5, R18.reuse ;  /* 0x00000005ff007819 */ /* 0x102fe40000011612 */
[----:B------:R-:W-:-:S03]  /*0050*/  SHF.R.U32.HI R3, RZ, 0x7, R18 ;  /* 0x00000007ff037819 */ /* 0x000fc60000011612 */
[----:B------:R-:W1:Y:S04]  /*0060*/  SHFL.IDX PT, R2, R0, RZ, 0x1f ;  /* 0x00001fff00027589 */ /* 0x000e6800000e0000 */
[----:B------:R2:W3:Y:S01]  /*0070*/  SHFL.IDX PT, R5, R3, RZ, 0x1f ;  /* 0x00001fff03057589 */ /* 0x0004e200000e0000 */
[----:B-1----:R-:W-:-:S13]  /*0080*/  ISETP.NE.OR P0, PT, R2, RZ, !P0 ;  /* 0x000000ff0200720c */ /* 0x002fda0004705670 */
[----:B0-23--:R-:W-:Y:S05]  /*0090*/  @P0 BRA `(.L_x_1) ;  /* 0x0000000000200947 */ /* 0x00dfea0003800000 */
[----:B------:R-:W-:Y:S02]  /*00a0*/  ULDC.64 UR4, c[0x0][0x198] ;  /* 0x0000660000047ab9 */ /* 0x000fe40000000a00 */
[----:B------:R-:W-:Y:S02]  /*00b0*/  UIADD3 UR6, UP0, UR4, 0xf0, URZ ;  /* 0x000000f004067890 */ /* 0x000fe4000ff1e03f */
[----:B------:R-:W-:Y:S02]  /*00c0*/  UIADD3 UR4, UP1, UR4, 0x1f0, URZ ;  /* 0x000001f004047890 */ /* 0x000fe4000ff3e03f */
[----:B------:R-:W-:Y:S02]  /*00d0*/  UIADD3.X UR7, URZ, UR5, URZ, UP0, !UPT ;  /* 0x000000053f077290 */ /* 0x000fe400087fe43f */
[----:B------:R-:W-:-:S07]  /*00e0*/  UIADD3.X UR5, URZ, UR5, URZ, UP1, !UPT ;  /* 0x000000053f057290 */ /* 0x000fce0008ffe43f */
[----:B------:R0:W-:Y:S02]  /*00f0*/  UTMACCTL.PF [UR6] ;  /* 0x00000000060079b9 */ /* 0x0001e40008040000 */
[----:B------:R0:W-:Y:S02]  /*0100*/  UTMACCTL.PF [UR4] ;  /* 0x00000000040079b9 */ /* 0x0001e40008040000 */
[----:B0-----:R-:W-:Y:S01]  /*0110*/  NOP ;  /* 0x0000000000007918 */ /* 0x001fe20000000000 */
.L_x_1:
[----:B------:R-:W-:Y:S05]  /*0120*/  BSYNC B0 ;  /* 0x0000000000007941 */ /* 0x000fea0003800000 */
.L_x_0:
[----:B------:R-:W0:Y:S02]  /*0130*/  SHFL.IDX PT, R3, R0, RZ, 0x1f ;  /* 0x00001fff00037589 */ /* 0x000e2400000e0000 */
[----:B0-----:R-:W-:-:S13]  /*0140*/  ISETP.NE.AND P0, PT, R3, RZ, PT ;  /* 0x000000ff0300720c */ /* 0x001fda0003f05270 */
[----:B------:R-:W-:Y:S05]  /*0150*/  @P0 BRA `(.L_x_2) ;  /* 0x0000000000d40947 */ /* 0x000fea0003800000 */
[----:B------:R-:W-:Y:S01]  /*0160*/  ELECT P0, URZ, PT ;  /* 0x00000000003f782f */ /* 0x000fe20003800000 */
[----:B------:R-:W-:-:S12]  /*0170*/  BSSY B0, `(.L_x_2) ;  /* 0x0000033000007945 */ /* 0x000fd80003800000 */
[----:B------:R-:W-:Y:S05]  /*0180*/  @!P0 BRA `(.L_x_3) ;  /* 0x0000000000c48947 */ /* 0x000fea0003800000 */
[----:B------:R-:W0:Y:S01]  /*0190*/  S2UR UR8, SR_CgaCtaId ;  /* 0x00000000000879c3 */ /* 0x000e220000008800 */
[----:B------:R-:W-:Y:S01]  /*01a0*/  UMOV UR4, 0x400 ;  /* 0x0000040000047882 */ /* 0x000fe20000000000 */
[----:B------:R-:W-:Y:S01]  /*01b0*/  UMOV UR5, 0x1 ;  /* 0x0000000100057882 */ /* 0x000fe20000000000 */
[----:B------:R-:W-:Y:S02]  /*01c0*/  UMOV UR6, 0x6 ;  /* 0x0000000600067882 */ /* 0x000fe40000000000 */
[----:B------:R-:W-:-:S04]  /*01d0*/  UIADD3 UR6, -UR6, 0x100000, URZ ;  /* 0x0010000006067890 */ /* 0x000fc8000fffe13f */
[----:B------:R-:W-:Y:S02]  /*01e0*/  USHF.L.U32 UR7, UR6, 0xb, URZ ;  /* 0x0000000b06077899 */ /* 0x000fe4000800063f */
[----:B------:R-:W-:Y:S02]  /*01f0*/  USHF.L.U32 UR6, UR6, 0x1, URZ ;  /* 0x0000000106067899 */ /* 0x000fe4000800063f */
[----:B0-----:R-:W-:Y:S02]  /*0200*/  ULEA UR8, UR8, UR4, 0x18 ;  /* 0x0000000408087291 */ /* 0x001fe4000f8ec03f */
[----:B------:R-:W-:-:S04]  /*0210*/  UIADD3 UR4, -UR5, 0x100000, URZ ;  /* 0x0010000005047890 */ /* 0x000fc8000fffe13f */
[----:B------:R-:W-:Y:S02]  /*0220*/  USHF.L.U32 UR5, UR4, 0xb, URZ ;  /* 0x0000000b04057899 */ /* 0x000fe4000800063f */
[----:B------:R-:W-:Y:S01]  /*0230*/  USHF.L.U32 UR4, UR4, 0x1, URZ ;  /* 0x0000000104047899 */ /* 0x000fe2000800063f */
[----:B------:R-:W0:Y:S11]  /*0240*/  FENCE.VIEW.ASYNC.S ;  /* 0x00000000000073c6 */ /* 0x000e360000000000 */
[----:B0-----:R0:W1:Y:S01]  /*0250*/  SYNCS.EXCH.64 URZ, [UR8], UR4 ;  /* 0x00000004083f75b2 */ /* 0x0010620008000100 */
[----:B------:R0:W2:Y:S01]  /*0260*/  SYNCS.EXCH.64 URZ, [UR8+0x90], UR6 ;  /* 0x00009006083f75b2 */ /* 0x0000a20008000100 */
[----:B------:R0:W3:Y:S01]  /*0270*/  SYNCS.EXCH.64 URZ, [UR8+0x8], UR4 ;  /* 0x00000804083f75b2 */ /* 0x0000e20008000100 */
[----:B------:R0:W4:Y:S01]  /*0280*/  SYNCS.EXCH.64 URZ, [UR8+0x98], UR6 ;  /* 0x00009806083f75b2 */ /* 0x0001220008000100 */
[----:B------:R0:W0:Y:S01]  /*0290*/  SYNCS.EXCH.64 URZ, [UR8+0x10], UR4 ;  /* 0x00001004083f75b2 */ /* 0x0000220008000100 */
        /* <DEDUP_REMOVED lines=31> */
[----:B-1234-:R-:W-:Y:S01]  /*0490*/  NOP ;  /* 0x0000000000007918 */ /* 0x01efe20000000000 */
.L_x_3:
[----:B0-----:R-:W-:Y:S05]  /*04a0*/  BSYNC B0 ;  /* 0x0000000000007941 */ /* 0x001fea0003800000 */
.L_x_2:
[----:B------:R-:W-:Y:S01]  /*04b0*/  SHF.R.S32.HI R7, RZ, 0x1f, R18 ;  /* 0x0000001fff077819 */ /* 0x000fe20000011412 */
[----:B------:R-:W0:Y:S01]  /*04c0*/  SHFL.IDX PT, R0, R0, RZ, 0x1f ;  /* 0x00001fff00007589 */ /* 0x000e2200000e0000 */
[----:B------:R-:W1:Y:S01]  /*04d0*/  S2UR UR8, SR_CTAID.X ;  /* 0x00000000000879c3 */ /* 0x000e620000002500 */
[----:B------:R-:W-:Y:S02]  /*04e0*/  ELECT P0, URZ, PT ;  /* 0x00000000003f782f */ /* 0x000fe40003800000 */
[----:B------:R-:W-:Y:S01]  /*04f0*/  LEA.HI R7, R7, R18, RZ, 0x7 ;  /* 0x0000001207077211 */ /* 0x000fe200078f38ff */
[----:B------:R-:W2:Y:S01]  /*0500*/  S2R R4, SR_CTAID.Y ;  /* 0x0000000000047919 */ /* 0x000ea20000002600 */
[----:B------:R-:W-:Y:S01]  /*0510*/  SHF.R.S32.HI R8, RZ, 0x1f, R3 ;  /* 0x0000001fff087819 */ /* 0x000fe20000011403 */
[----:B------:R-:W-:Y:S01]  /*0520*/  ULDC UR4, c[0x0][0x150] ;  /* 0x0000540000047ab9 */ /* 0x000fe20000000800 */
[----:B------:R-:W-:Y:S01]  /*0530*/  LOP3.LUT R7, R7, 0xffffff80, RZ, 0xc0, !PT ;  /* 0xffffff8007077812 */ /* 0x000fe200078ec0ff */
[----:B------:R-:W-:Y:S01]  /*0540*/  NOP ;  /* 0x0000000000007918 */ /* 0x000fe20000000000 */
[----:B------:R-:W-:Y:S01]  /*0550*/  LEA.HI R8, R8, R3, RZ, 0x2 ;  /* 0x0000000308087211 */ /* 0x000fe200078f10ff */
[----:B------:R-:W3:Y:S01]  /*0560*/  LDC R10, c[0x0][0x144] ;  /* 0x00005100ff0a7b82 */ /* 0x000ee20000000800 */
[----:B------:R-:W-:Y:S01]  /*0570*/  NOP ;  /* 0x0000000000007918 */ /* 0x000fe20000000000 */
[----:B------:R-:W-:Y:S01]  /*0580*/  IMAD.IADD R6, R18, 0x1, -R7 ;  /* 0x0000000112067824 */ /* 0x000fe200078e0a07 */
[----:B------:R-:W-:Y:S01]  /*0590*/  LOP3.LUT R8, R8, 0x3ffffffc, RZ, 0xc0, !PT ;  /* 0x3ffffffc08087812 */ /* 0x000fe200078ec0ff */
[----:B------:R-:W-:Y:S01]  /*05a0*/  IMAD.MOV.U32 R23, RZ, RZ, 0x1 ;  /* 0x00000001ff177424 */ /* 0x000fe200078e00ff */
[----:B------:R-:W-:-:S02]  /*05b0*/  ISETP.NE.AND P3, PT, R5, RZ, PT ;  /* 0x000000ff0500720c */ /* 0x000fc40003f65270 */
[----:B------:R-:W-:Y:S01]  /*05c0*/  SHF.R.S32.HI R7, RZ, 0x1f, R6 ;  /* 0x0000001fff077819 */ /* 0x000fe20000011406 */
[----:B------:R-:W-:Y:S01]  /*05d0*/  IMAD.IADD R8, R3, 0x1, -R8 ;  /* 0x0000000103087824 */ /* 0x000fe200078e0a08 */
[----:B------:R-:W4:Y:S02]  /*05e0*/  LDC R13, c[0x0][0x140] ;  /* 0x00005000ff0d7b82 */ /* 0x000f240000000800 */
[----:B------:R-:W-:Y:S02]  /*05f0*/  LEA.HI R7, R7, R6, RZ, 0x3 ;  /* 0x0000000607077211 */ /* 0x000fe400078f18ff */
[----:B0-----:R-:W-:Y:S02]  /*0600*/  ISETP.NE.OR P0, PT, R0, RZ, !P0 ;  /* 0x000000ff0000720c */ /* 0x001fe40004705670 */
[--C-:B------:R-:W-:Y:S02]  /*0610*/  SHF.R.S32.HI R0, RZ, 0x3, R7.reuse ;  /* 0x00000003ff007819 */ /* 0x100fe40000011407 */
[----:B------:R-:W-:-:S02]  /*0620*/  SHF.R.S32.HI R7, RZ, 0x1f, R7 ;  /* 0x0000001fff077819 */ /* 0x000fc40000011407 */
[----:B-1----:R-:W-:Y:S02]  /*0630*/  I2FP.F32.U32 R9, UR8 ;  /* 0x0000000800097c45 */ /* 0x002fe40008201000 */
[----:B------:R-:W-:-:S03]  /*0640*/  LEA.HI R7, R7, R0, RZ, 0x2 ;  /* 0x0000000007077211 */ /* 0x000fc600078f10ff */
[----:B------:R-:W-:Y:S01]  /*0650*/  FMUL R9, R9, UR4 ;  /* 0x0000000409097c20 */ /* 0x000fe20008400000 */
[----:B------:R-:W-:Y:S01]  /*0660*/  LOP3.LUT R7, R7, 0xfffffffc, RZ, 0xc0, !PT ;  /* 0xfffffffc07077812 */ /* 0x000fe200078ec0ff */
[----:B------:R-:W-:Y:S01]  /*0670*/  VOTEU.ALL UP0, P0 ;  /* 0x00000000003f7886 */ /* 0x000fe20000000000 */
[----:B--2---:R-:W-:Y:S01]  /*0680*/  I2FP.F32.U32 R3, R4 ;  /* 0x0000000400037245 */ /* 0x004fe20000201000 */
[----:B------:R-:W-:Y:S01]  /*0690*/  ULDC UR4, c[0x0][0x154] ;  /* 0x0000550000047ab9 */ /* 0x000fe20000000800 */
[----:B------:R-:W-:Y:S01]  /*06a0*/  VOTEU.ALL UP1, P0 ;  /* 0x00000000003f7886 */ /* 0x000fe20000020000 */
[----:B------:R-:W0:Y:S01]  /*06b0*/  F2I.U32.TRUNC.NTZ R9, R9 ;  /* 0x0000000900097305 */ /* 0x000e22000020f000 */
[----:B------:R-:W-:Y:S01]  /*06c0*/  IMAD.IADD R7, R0, 0x1, -R7 ;  /* 0x0000000100077824 */ /* 0x000fe200078e0a07 */
[----:B------:R-:W1:Y:S01]  /*06d0*/  @!UP0 S2UR UR7, SR_CgaCtaId ;  /* 0x00000000000789c3 */ /* 0x000e620000008800 */
[----:B------:R-:W-:Y:S01]  /*06e0*/  FMUL R12, R3, UR4 ;  /* 0x00000004030c7c20 */ /* 0x000fe20008400000 */
[----:B------:R-:W-:Y:S01]  /*06f0*/  UMOV UR4, 0x20 ;  /* 0x0000002000047882 */ /* 0x000fe20000000000 */
[----:B------:R-:W-:Y:S01]  /*0700*/  IMAD R8, R8, 0x4, R7 ;  /* 0x0000000408087824 */ /* 0x000fe200078e0207 */
[----:B------:R-:W-:Y:S01]  /*0710*/  @!UP0 UMOV UR6, 0x400 ;  /* 0x0000040000068882 */ /* 0x000fe20000000000 */
[----:B------:R-:W-:-:S04]  /*0720*/  @!UP0 UIADD3 UR4, -UR4, 0x100000, URZ ;  /* 0x0010000004048890 */ /* 0x000fc8000fffe13f */
[----:B------:R-:W-:Y:S02]  /*0730*/  @!UP0 USHF.L.U32 UR5, UR4, 0xb, URZ ;  /* 0x0000000b04058899 */ /* 0x000fe4000800063f */
[----:B------:R-:W-:Y:S01]  /*0740*/  @!UP0 USHF.L.U32 UR4, UR4, 0x1, URZ ;  /* 0x0000000104048899 */ /* 0x000fe2000800063f */
[----:B----4-:R-:W-:Y:S01]  /*0750*/  ISETP.EQ.U32.AND P2, PT, R13, 0x1, PT ;  /* 0x000000010d00780c */ /* 0x010fe20003f42070 */
[----:B------:R-:W2:Y:S01]  /*0760*/  F2I.U32.TRUNC.NTZ R12, R12 ;  /* 0x0000000c000c7305 */ /* 0x000ea2000020f000 */
[----:B------:R-:W-:Y:S01]  /*0770*/  LEA.HI R0, R8, R8, RZ, 0x1 ;  /* 0x0000000808007211 */ /* 0x000fe200078f08ff */
[----:B------:R-:W4:Y:S03]  /*0780*/  LDC R7, c[0x0][0x148] ;  /* 0x00005200ff077b82 */ /* 0x000f260000000800 */
[----:B------:R-:W-:Y:S01]  /*0790*/  LOP3.LUT R11, R0, 0xfffffffe, RZ, 0xc0, !PT ;  /* 0xfffffffe000b7812 */ /* 0x000fe200078ec0ff */
[----:B0-----:R-:W-:Y:S01]  /*07a0*/  IMAD.MOV R15, RZ, RZ, -R9 ;  /* 0x000000ffff0f7224 */ /* 0x001fe200078e0a09 */
[----:B------:R-:W-:-:S03]  /*07b0*/  SHF.R.S32.HI R9, RZ, 0x1f, R2 ;  /* 0x0000001fff097819 */ /* 0x000fc60000011402 */
[----:B---3--:R-:W-:Y:S01]  /*07c0*/  IMAD R3, R10, R15, UR8 ;  /* 0x000000080a037e24 */ /* 0x008fe2000f8e020f */
[----:B------:R-:W-:Y:S01]  /*07d0*/  LEA.HI R9, R9, R2, RZ, 0x2 ;  /* 0x0000000209097211 */ /* 0x000fe200078f10ff */
[C---:B------:R-:W-:Y:S02]  /*07e0*/  IMAD.IADD R0, R8.reuse, 0x1, -R11 ;  /* 0x0000000108007824 */ /* 0x040fe400078e0a0b */
[----:B------:R-:W-:Y:S01]  /*07f0*/  IMAD.SHL.U32 R11, R8, 0x4, RZ ;  /* 0x00000004080b7824 */ /* 0x000fe200078e00ff */
[----:B------:R-:W-:Y:S01]  /*0800*/  LOP3.LUT R9, R9, 0xfffffffc, RZ, 0xc0, !PT ;  /* 0xfffffffc09097812 */ /* 0x000fe200078ec0ff */
[----:B--2---:R-:W-:Y:S01]  /*0810*/  IMAD.MOV R21, RZ, RZ, -R12 ;  /* 0x000000ffff157224 */ /* 0x004fe200078e0a0c */
[----:B------:R-:W-:Y:S01]  /*0820*/  ISETP.NE.AND P4, PT, R0, R3, PT ;  /* 0x000000030000720c */ /* 0x000fe20003f85270 */
[----:B-1----:R-:W-:Y:S01]  /*0830*/  @!UP0 ULEA UR6, UR7, UR6, 0x18 ;  /* 0x0000000607068291 */ /* 0x002fe2000f8ec03f */
[----:B------:R-:W-:Y:S01]  /*0840*/  LOP3.LUT R22, R8, 0xc, R11, 0x78, !PT ;  /* 0x0000000c08167812 */ /* 0x000fe200078e780b */
[----:B------:R-:W-:Y:S01]  /*0850*/  IMAD.IADD R0, R2, 0x1, -R9 ;  /* 0x0000000102007824 */ /* 0x000fe200078e0a09 */
[----:B------:R-:W-:Y:S01]  /*0860*/  VOTEU.ALL UP0, P0 ;  /* 0x00000000003f7886 */ /* 0x000fe20000000000 */
[----:B------:R-:W-:Y:S01]  /*0870*/  LOP3.LUT P0, RZ, R6, 0x7, RZ, 0xc0, !PT ;  /* 0x0000000706ff7812 */ /* 0x000fe2000780c0ff */
[----:B------:R-:W-:-:S02]  /*0880*/  VIADD R6, R5, 0xffffffff ;  /* 0xffffffff05067836 */ /* 0x000fc40000000000 */
[----:B------:R-:W-:Y:S01]  /*0890*/  ISETP.NE.AND P1, PT, R0, 0x3, PT ;  /* 0x000000030000780c */ /* 0x000fe20003f25270 */
[----:B----4-:R-:W-:Y:S01]  /*08a0*/  IMAD R9, R7, R21, R4 ;  /* 0x0000001507097224 */ /* 0x010fe200078e0204 */
[----:B------:R-:W-:Y:S02]  /*08b0*/  ISETP.LT.U32.AND P0, PT, R22, 0x4, !P0 ;  /* 0x000000041600780c */ /* 0x000fe40004701070 */
[----:B------:R-:W-:Y:S01]  /*08c0*/  ISETP.EQ.OR P1, PT, R0, RZ, !P1 ;  /* 0x000000ff0000720c */ /* 0x000fe20004f22670 */
[----:B------:R-:W0:Y:S02]  /*08d0*/  FENCE.VIEW.ASYNC.S ;  /* 0x00000000000073c6 */ /* 0x000e240000000000 */
[----:B0-----:R0:W1:Y:S01]  /*08e0*/  @!UP0 SYNCS.EXCH.64 URZ, [UR6+0x130], UR4 ;  /* 0x00013004063f85b2 */ /* 0x0010620008000100 */
[----:B------:R-:W-:Y:S02]  /*08f0*/  @P4 LEA.HI R2, R22, R22, RZ, 0x1 ;  /* 0x0000001616024211 */ /* 0x000fe400078f08ff */
[----:B------:R-:W-:-:S02]  /*0900*/  ISETP.EQ.AND P1, PT, R5, RZ, P1 ;  /* 0x000000ff0500720c */ /* 0x000fc40000f22270 */
[----:B------:R-:W-:Y:S02]  /*0910*/  @P4 SHF.R.S32.HI R2, RZ, 0x1, R2 ;  /* 0x00000001ff024819 */ /* 0x000fe40000011402 */
[----:B------:R-:W-:Y:S02]  /*0920*/  ISETP.GE.U32.AND P6, PT, R6, 0x2, PT ;  /* 0x000000020600780c */ /* 0x000fe40003fc6070 */
[----:B------:R-:W-:Y:S02]  /*0930*/  @P4 ISETP.NE.AND P5, PT, R2, R9, PT ;  /* 0x000000090200420c */ /* 0x000fe40003fa5270 */
[----:B------:R-:W-:Y:S02]  /*0940*/  SEL R2, RZ, 0x1, !P0 ;  /* 0x00000001ff027807 */ /* 0x000fe40004000000 */
[----:B------:R-:W-:Y:S02]  /*0950*/  @P4 SEL R23, RZ, 0x1, P5 ;  /* 0x00000001ff174807 */ /* 0x000fe40002800000 */
[----:B------:R-:W-:Y:S01]  /*0960*/  SEL R19, RZ, 0x1, !P1 ;  /* 0x00000001ff137807 */ /* 0x000fe20004800000 */
[----:B------:R0:W2:Y:S01]  /*0970*/  @!UP1 SYNCS.EXCH.64 URZ, [UR6+0x138], UR4 ;  /* 0x00013804063f95b2 */ /* 0x0000a20008000100 */
[----:B------:R-:W-:Y:S01]  /*0980*/  LOP3.LUT R23, R23, R2, RZ, 0xc0, !PT ;  /* 0x0000000217177212 */ /* 0x000fe200078ec0ff */
[----:B------:R-:W-:Y:S01]  /*0990*/  NOP ;  /* 0x0000000000007918 */ /* 0x000fe20000000000 */
[----:B------:R-:W-:Y:S01]  /*09a0*/  SEL R19, R19, 0x2, P6 ;  /* 0x0000000213137807 */ /* 0x000fe20003000000 */
[----:B------:R-:W-:Y:S06]  /*09b0*/  @!P2 BRA `(.L_x_4) ;  /* 0x000000000008a947 */ /* 0x000fec0003800000 */
[----:B-12---:R-:W-:Y:S01]  /*09c0*/  UCGABAR_ARV ;  /* 0x00000000000079c7 */ /* 0x006fe20008000000 */
[----:B------:R-:W-:Y:S05]  /*09d0*/  BRA `(.L_x_5) ;  /* 0x0000000000047947 */ /* 0x000fea0003800000 */
.L_x_4:
[----:B-12---:R-:W-:Y:S01]  /*09e0*/  NOP ;  /* 0x0000000000007918 */ /* 0x006fe20000000000 */
.L_x_5:
[----:B------:R-:W1:Y:S01]  /*09f0*/  LDC R2, c[0x0][0x65c] ;  /* 0x00019700ff027b82 */ /* 0x000e620000000800 */
[----:B------:R-:W-:Y:S02]  /*0a00*/  IMAD.U32 R8, RZ, RZ, UR8 ;  /* 0x00000008ff087e24 */ /* 0x000fe4000f8e00ff */
[----:B------:R-:W-:Y:S01]  /*0a10*/  IMAD.MOV.U32 R9, RZ, RZ, RZ ;  /* 0x000000ffff097224 */ /* 0x000fe200078e00ff */
[----:B-1----:R-:W-:-:S04]  /*0a20*/  ISETP.NE.AND P1, PT, R2, 0x1, PT ;  /* 0x000000010200780c */ /* 0x002fc80003f25270 */
[----:B------:R-:W-:-:S09]  /*0a30*/  P2R R5, PR, RZ, 0x2 ;  /* 0x00000002ff057803 */ /* 0x000fd20000000000 */
[----:B------:R-:W1:Y:S01]  /*0a40*/  @P1 LDC R17, c[0x0][0x10] ;  /* 0x00000400ff111b82 */ /* 0x000e620000000800 */
[----:B------:R-:W-:Y:S02]  /*0a50*/  @P1 IMAD.MOV.U32 R5, RZ, RZ, RZ ;  /* 0x000000ffff051224 */ /* 0x000fe400078e00ff */
[----:B------:R-:W-:-:S05]  /*0a60*/  @P1 IMAD.MOV.U32 R13, RZ, RZ, RZ ;  /* 0x000000ffff0d1224 */ /* 0x000fca00078e00ff */
[----:B------:R-:W2:Y:S01]  /*0a70*/  @!P1 LDC R11, c[0x0][0xc] ;  /* 0x00000300ff0b9b82 */ /* 0x000ea20000000800 */
[----:B-1----:R-:W-:-:S04]  /*0a80*/  @P1 IMAD.WIDE.U32 R16, R17, UR8, R4 ;  /* 0x0000000811101c25 */ /* 0x002fc8000f8e0004 */
[----:B------:R-:W-:Y:S02]  /*0a90*/  @P1 IMAD.IADD R17, R17, 0x1, R13 ;  /* 0x0000000111111824 */ /* 0x000fe400078e020d */
[----:B--2---:R-:W-:-:S04]  /*0aa0*/  @!P1 IMAD.WIDE.U32 R8, R4, R11, R8 ;  /* 0x0000000b04089225 */ /* 0x004fc800078e0008 */
[----:B------:R-:W-:Y:S02]  /*0ab0*/  @!P1 IMAD.MOV.U32 R16, RZ, RZ, R8 ;  /* 0x000000ffff109224 */ /* 0x000fe400078e0008 */
[----:B------:R-:W-:Y:S01]  /*0ac0*/  @!P1 IMAD.MOV.U32 R17, RZ, RZ, R9 ;  /* 0x000000ffff119224 */ /* 0x000fe200078e0009 */
[----:B------:R-:W-:Y:S06]  /*0ad0*/  @!P2 BRA `(.L_x_6) ;  /* 0x00000000000ca947 */ /* 0x000fec0003800000 */
[----:B------:R-:W-:Y:S01]  /*0ae0*/  UCGABAR_WAIT ;  /* 0x0000000000007dc7 */ /* 0x000fe20008000000 */
[----:B------:R-:W-:Y:S01]  /*0af0*/  CCTL.IVALL ;  /* 0x00000000ff00798f */ /* 0x000fe20002000000 */
[----:B------:R-:W-:Y:S05]  /*0b00*/  BRA `(.L_x_7) ;  /* 0x0000000000047947 */ /* 0x000fea0003800000 */
.L_x_6:
[----:B------:R-:W-:Y:S06]  /*0b10*/  BAR.SYNC.DEFER_BLOCKING 0x0 ;  /* 0x0000000000007b1d */ /* 0x000fec0000010000 */
.L_x_7:
[----:B------:R-:W-:Y:S05]  /*0b20*/  @!P3 BRA `(.L_x_8) ;  /* 0x0000003c009cb947 */ /* 0x000fea0003800000 */
[----:B------:R-:W-:-:S13]  /*0b30*/  ISETP.GT.U32.AND P0, PT, R6, 0x1, PT ;  /* 0x000000010600780c */ /* 0x000fda0003f04070 */
[----:B0-----:R-:W-:Y:S05]  /*0b40*/  @P0 EXIT ;  /* 0x000000000000094d */ /* 0x001fea0003800000 */
[----:B------:R-:W-:Y:S01]  /*0b50*/  ULDC.64 UR4, c[0x0][0x650] ;  /* 0x0001940000047ab9 */ /* 0x000fe20000000a00 */
[----:B------:R-:W-:Y:S01]  /*0b60*/  PRMT R0, RZ, 0x7610, R0 ;  /* 0x00007610ff007816 */ /* 0x000fe20000000000 */
[----:B------:R-:W-:Y:S01]  /*0b70*/  IMAD.MOV.U32 R60, RZ, RZ, -0x1 ;  /* 0xffffffffff3c7424 */ /* 0x000fe200078e00ff */
[----:B------:R-:W-:Y:S01]  /*0b80*/  ISETP.GE.U32.AND P0, PT, R16, UR4, PT ;  /* 0x0000000410007c0c */ /* 0x000fe2000bf06070 */
[----:B------:R-:W-:Y:S02]  /*0b90*/  IMAD.MOV.U32 R61, RZ, RZ, -0x1 ;  /* 0xffffffffff3d7424 */ /* 0x000fe400078e00ff */
[----:B------:R-:W-:Y:S01]  /*0ba0*/  IMAD.MOV.U32 R59, RZ, RZ, -0x1 ;  /* 0xffffffffff3b7424 */ /* 0x000fe200078e00ff */
[----:B------:R-:W-:-:S13]  /*0bb0*/  ISETP.GE.U32.AND.EX P0, PT, R17, UR5, PT, P0 ;  /* 0x0000000511007c0c */ /* 0x000fda000bf06100 */
[----:B------:R-:W-:Y:S05]  /*0bc0*/  @P0 BRA `(.L_x_9) ;  /* 0x0000000400280947 */ /* 0x000fea0003800000 */
[----:B------:R-:W0:Y:S01]  /*0bd0*/  LDC.64 R24, c[0x0][0x628] ;  /* 0x00018a00ff187b82 */ /* 0x000e220000000a00 */
[----:B------:R-:W-:Y:S02]  /*0be0*/  IMAD.MOV.U32 R8, RZ, RZ, R16 ;  /* 0x000000ffff087224 */ /* 0x000fe400078e0010 */
[----:B------:R-:W-:-:S05]  /*0bf0*/  IMAD.MOV.U32 R9, RZ, RZ, R17 ;  /* 0x000000ffff097224 */ /* 0x000fca00078e0011 */
[----:B------:R-:W1:Y:S08]  /*0c00*/  LDC R0, c[0x0][0x630] ;  /* 0x00018c00ff007b82 */ /* 0x000e700000000800 */
[----:B------:R-:W2:Y:S01]  /*0c10*/  LDC.64 R26, c[0x0][0x620] ;  /* 0x00018800ff1a7b82 */ /* 0x000ea20000000a00 */
[----:B0-----:R-:W-:-:S04]  /*0c20*/  ISETP.NE.U32.AND P0, PT, R24, RZ, PT ;  /* 0x000000ff1800720c */ /* 0x001fc80003f05070 */
[----:B------:R-:W-:-:S13]  /*0c30*/  ISETP.NE.AND.EX P0, PT, R25, RZ, PT, P0 ;  /* 0x000000ff1900720c */ /* 0x000fda0003f05300 */
[----:B-12---:R-:W-:Y:S05]  /*0c40*/  @!P0 BRA `(.L_x_10) ;  /* 0x0000000000288947 */ /* 0x006fea0003800000 */
[----:B------:R-:W0:Y:S02]  /*0c50*/  LDC R13, c[0x0][0x634] ;  /* 0x00018d00ff0d7b82 */ /* 0x000e240000000800 */
[----:B0-----:R-:W-:-:S05]  /*0c60*/  IADD3 R13, P0, R16, R13, RZ ;  /* 0x0000000d100d7210 */ /* 0x001fca0007f1e0ff */
[----:B------:R-:W-:-:S04]  /*0c70*/  IMAD.X R15, RZ, RZ, R17, P0 ;  /* 0x000000ffff0f7224 */ /* 0x000fc800000e0611 */
[----:B------:R-:W-:-:S04]  /*0c80*/  IMAD.WIDE.U32 R8, R15, R24, RZ ;  /* 0x000000180f087225 */ /* 0x000fc800078e00ff */
[----:B------:R-:W-:-:S04]  /*0c90*/  IMAD.WIDE.U32 R10, P0, R13, R25, R8 ;  /* 0x000000190d0a7225 */ /* 0x000fc80007800008 */
[----:B------:R-:W-:-:S04]  /*0ca0*/  IMAD.WIDE.U32 R8, R13, R24, RZ ;  /* 0x000000180d087225 */ /* 0x000fc800078e00ff */
[----:B------:R-:W-:Y:S01]  /*0cb0*/  IMAD.X R13, RZ, RZ, RZ, P0 ;  /* 0x000000ffff0d7224 */ /* 0x000fe200000e06ff */
[----:B------:R-:W-:Y:S01]  /*0cc0*/  IADD3 RZ, P0, R9, R10, RZ ;  /* 0x0000000a09ff7210 */ /* 0x000fe20007f1e0ff */
[----:B------:R-:W-:-:S04]  /*0cd0*/  IMAD.MOV.U32 R12, RZ, RZ, R11 ;  /* 0x000000ffff0c7224 */ /* 0x000fc800078e000b */
[----:B------:R-:W-:-:S08]  /*0ce0*/  IMAD.WIDE.U32.X R8, R15, R25, R12, P0 ;  /* 0x000000190f087225 */ /* 0x000fd000000e040c */
.L_x_10:
[----:B------:R-:W0:Y:S01]  /*0cf0*/  LDC.64 R24, c[0x0][0x640] ;  /* 0x00019000ff187b82 */ /* 0x000e220000000a00 */
[-CC-:B------:R-:W-:Y:S01]  /*0d00*/  SHF.R.U64 R59, R8, R0.reuse, R9.reuse ;  /* 0x00000000083b7219 */ /* 0x180fe20000001209 */
[----:B------:R-:W-:Y:S01]  /*0d10*/  IMAD R30, R7, R21, R4 ;  /* 0x00000015071e7224 */ /* 0x000fe200078e0204 */
[----:B------:R-:W-:Y:S01]  /*0d20*/  SHF.R.U32.HI R0, RZ, R0, R9 ;  /* 0x00000000ff007219 */ /* 0x000fe20000011609 */
[----:B------:R-:W-:Y:S01]  /*0d30*/  IMAD.MOV.U32 R21, RZ, RZ, 0x1 ;  /* 0x00000001ff157424 */ /* 0x000fe200078e00ff */
[----:B------:R-:W-:-:S03]  /*0d40*/  IADD3 R5, P0, RZ, -R59, RZ ;  /* 0x8000003bff057210 */ /* 0x000fc60007f1e0ff */
[----:B------:R-:W1:Y:S02]  /*0d50*/  LDC R6, c[0x0][0x618] ;  /* 0x00018600ff067b82 */ /* 0x000e640000000800 */
[----:B------:R-:W-:-:S04]  /*0d60*/  IMAD.X R9, RZ, RZ, ~R0, P0 ;  /* 0x000000ffff097224 */ /* 0x000fc800000e0e00 */
[-C--:B------:R-:W-:Y:S02]  /*0d70*/  IMAD R0, R9, R26.reuse, RZ ;  /* 0x0000001a09007224 */ /* 0x080fe400078e02ff */
[----:B------:R-:W2:Y:S01]  /*0d80*/  LDC R11, c[0x0][0x608] ;  /* 0x00018200ff0b7b82 */ /* 0x000ea20000000800 */
[----:B------:R-:W-:-:S04]  /*0d90*/  IMAD.WIDE.U32 R8, R5, R26, R16 ;  /* 0x0000001a05087225 */ /* 0x000fc800078e0010 */
[----:B------:R-:W-:-:S03]  /*0da0*/  IMAD R5, R5, R27, R0 ;  /* 0x0000001b05057224 */ /* 0x000fc600078e0200 */
[----:B------:R-:W3:Y:S01]  /*0db0*/  LDC R12, c[0x0][0x658] ;  /* 0x00019600ff0c7b82 */ /* 0x000ee20000000800 */
[----:B0-----:R-:W-:Y:S01]  /*0dc0*/  ISETP.NE.U32.AND P0, PT, R24, RZ, PT ;  /* 0x000000ff1800720c */ /* 0x001fe20003f05070 */
[----:B------:R-:W-:Y:S02]  /*0dd0*/  IMAD.IADD R5, R9, 0x1, R5 ;  /* 0x0000000109057824 */ /* 0x000fe400078e0205 */
[----:B------:R-:W-:Y:S01]  /*0de0*/  IMAD.MOV.U32 R9, RZ, RZ, -0x1 ;  /* 0xffffffffff097424 */ /* 0x000fe200078e00ff */
[----:B------:R-:W-:-:S03]  /*0df0*/  ISETP.NE.AND.EX P0, PT, R25, RZ, PT, P0 ;  /* 0x000000ff1900720c */ /* 0x000fc60003f05300 */
[----:B------:R-:W0:Y:S01]  /*0e00*/  LDC R15, c[0x0][0x600] ;  /* 0x00018000ff0f7b82 */ /* 0x000e220000000800 */
[-CC-:B-1----:R-:W-:Y:S02]  /*0e10*/  SHF.R.U64 R13, R8, R6.reuse, R5.reuse ;  /* 0x00000006080d7219 */ /* 0x182fe40000001205 */
[----:B------:R-:W-:-:S05]  /*0e20*/  SHF.R.U32.HI R0, RZ, R6, R5 ;  /* 0x00000006ff007219 */ /* 0x000fca0000011605 */
[----:B------:R-:W1:Y:S01]  /*0e30*/  LDC R14, c[0x0][0x648] ;  /* 0x00019200ff0e7b82 */ /* 0x000e620000000800 */
[-CC-:B--2---:R-:W-:Y:S02]  /*0e40*/  SHF.R.U64 R27, R13, R11.reuse, R0.reuse ;  /* 0x0000000b0d1b7219 */ /* 0x184fe40000001200 */
[----:B------:R-:W-:-:S05]  /*0e50*/  SHF.R.U32.HI R5, RZ, R11, R0 ;  /* 0x0000000bff057219 */ /* 0x000fca0000011600 */
[----:B------:R-:W2:Y:S01]  /*0e60*/  LDC R20, c[0x0][0x638] ;  /* 0x00018e00ff147b82 */ /* 0x000ea20000000800 */
[-CC-:B---3--:R-:W-:Y:S02]  /*0e70*/  SHF.R.U64 R28, R27, R12.reuse, R5.reuse ;  /* 0x0000000c1b1c7219 */ /* 0x188fe40000001205 */
[-C--:B------:R-:W-:Y:S02]  /*0e80*/  SHF.L.U32 R0, R9, R12.reuse, RZ ;  /* 0x0000000c09007219 */ /* 0x080fe400000006ff */
[----:B------:R-:W-:Y:S01]  /*0e90*/  SHF.R.U32.HI R5, RZ, R12, R5 ;  /* 0x0000000cff057219 */ /* 0x000fe20000011605 */
[----:B------:R-:W-:Y:S01]  /*0ea0*/  IMAD.MOV.U32 R4, RZ, RZ, R28 ;  /* 0x000000ffff047224 */ /* 0x000fe200078e001c */
[----:B------:R-:W-:Y:S01]  /*0eb0*/  LOP3.LUT R10, RZ, R0, RZ, 0x33, !PT ;  /* 0x00000000ff0a7212 */ /* 0x000fe200078e33ff */
[----:B------:R-:W3:Y:S01]  /*0ec0*/  LDC R26, c[0x0][0x610] ;  /* 0x00018400ff1a7b82 */ /* 0x000ee20000000800 */
[----:B------:R-:W-:Y:S05]  /*0ed0*/  @!P0 BRA `(.L_x_11) ;  /* 0x0000000000288947 */ /* 0x000fea0003800000 */
[----:B------:R-:W4:Y:S02]  /*0ee0*/  LDC R9, c[0x0][0x64c] ;  /* 0x00019300ff097b82 */ /* 0x000f240000000800 */
[----:B----4-:R-:W-:-:S05]  /*0ef0*/  IADD3 R9, P0, R28, R9, RZ ;  /* 0x000000091c097210 */ /* 0x010fca0007f1e0ff */
        /* <DEDUP_REMOVED lines=8> */
.L_x_11:
[----:B-1----:R-:W-:Y:S01]  /*0f80*/  SHF.R.U64 R4, R4, R14, R5 ;  /* 0x0000000e04047219 */ /* 0x002fe20000001205 */
[----:B0-----:R-:W-:Y:S01]  /*0f90*/  VIADD R6, R15, 0xffffffff ;  /* 0xffffffff0f067836 */ /* 0x001fe20000000000 */
[----:B------:R-:W-:Y:S02]  /*0fa0*/  SHF.L.U32 R0, R21, R12, RZ ;  /* 0x0000000c15007219 */ /* 0x000fe400000006ff */
[----:B------:R-:W-:Y:S01]  /*0fb0*/  LOP3.LUT R5, R27, R10, RZ, 0xc0, !PT ;  /* 0x0000000a1b057212 */ /* 0x000fe200078ec0ff */
[----:B------:R-:W-:Y:S01]  /*0fc0*/  IMAD.MOV R7, RZ, RZ, -R4 ;  /* 0x000000ffff077224 */ /* 0x000fe200078e0a04 */
[----:B------:R-:W-:Y:S02]  /*0fd0*/  SEL R3, R3, R30, !P1 ;  /* 0x0000001e03037207 */ /* 0x000fe40004800000 */
[----:B------:R-:W-:Y:S01]  /*0fe0*/  LOP3.LUT R6, R13, R6, RZ, 0xc0, !PT ;  /* 0x000000060d067212 */ /* 0x000fe200078ec0ff */
[----:B------:R-:W-:Y:S02]  /*0ff0*/  IMAD R4, R0, R4, R5 ;  /* 0x0000000400047224 */ /* 0x000fe400078e0205 */
[----:B--2---:R-:W-:-:S02]  /*1000*/  IMAD R0, R7, R20, R28 ;  /* 0x0000001407007224 */ /* 0x004fc400078e021c */
[----:B---3--:R-:W-:Y:S02]  /*1010*/  IMAD R3, R4, R26, R3 ;  /* 0x0000001a04037224 */ /* 0x008fe400078e0203 */
[----:B------:R-:W-:Y:S02]  /*1020*/  IMAD R60, R0, R15, R6 ;  /* 0x0000000f003c7224 */ /* 0x000fe400078e0206 */
[----:B------:R-:W-:-:S03]  /*1030*/  IMAD.MOV.U32 R4, RZ, RZ, 0x1 ;  /* 0x00000001ff047424 */ /* 0x000fc600078e00ff */
[----:B------:R-:W-:Y:S02]  /*1040*/  SEL R61, R60, R3, !P1 ;  /* 0x000000033c3d7207 */ /* 0x000fe40004800000 */
[----:B------:R-:W-:Y:S02]  /*1050*/  PRMT R0, R4, 0x7610, R0 ;  /* 0x0000761004007816 */ /* 0x000fe40000000000 */
[----:B------:R-:W-:-:S07]  /*1060*/  SEL R60, R3, R60, !P1 ;  /* 0x0000003c033c7207 */ /* 0x000fce0004800000 */
.L_x_9:
[----:B------:R-:W-:-:S08]  /*1070*/  NOP ;  /* 0x0000000000007918 */ /* 0x000fd00000000000 */
[----:B------:R-:W0:Y:S02]  /*1080*/  USETMAXREG.TRY_ALLOC.CTAPOOL UP0, 0xe8 ;  /* 0x000000e8000079c8 */ /* 0x000e240008000600 */
[----:B0-----:R-:W-:-:S13]  /*1090*/  PLOP3.LUT P0, PT, PT, PT, UP0, 0x80, 0x0 ;  /* 0x000000000000781c */ /* 0x001fda0003f0f008 */
[----:B------:R-:W-:Y:S05]  /*10a0*/  @!P0 BRA `(.L_x_9) ;  /* 0xfffffffc00f08947 */ /* 0x000fea000383ffff */
[----:B------:R-:W-:Y:S01]  /*10b0*/  ULDC.64 UR4, c[0x0][0x598] ;  /* 0x0001660000047ab9 */ /* 0x000fe20000000a00 */
[----:B------:R-:W-:Y:S01]  /*10c0*/  ULDC.64 UR36, c[0x0][0x208] ;  /* 0x0000820000247ab9 */ /* 0x000fe20000000a00 */
[----:B------:R-:W-:-:S04]  /*10d0*/  ISETP.NE.U32.AND P0, PT, RZ, UR4, PT ;  /* 0x00000004ff007c0c */ /* 0x000fc8000bf05070 */
[----:B------:R-:W-:-:S13]  /*10e0*/  ISETP.NE.AND.EX P0, PT, RZ, UR5, PT, P0 ;  /* 0x00000005ff007c0c */ /* 0x000fda000bf05300 */
[----:B------:R-:W-:Y:S05]  /*10f0*/  @!P0 BRA `(.L_x_12) ;  /* 0x00000000001c8947 */ /* 0x000fea0003800000 */
[----:B------:R-:W0:Y:S02]  /*1100*/  LDC.64 R4, c[0x0][0x598] ;  /* 0x00016600ff047b82 */ /* 0x000e240000000a00 */
[----:B0-----:R-:W2:Y:S02]  /*1110*/  LDG.E.64 R4, desc[UR36][R4.64] ;  /* 0x0000002404047981 */ /* 0x001ea4000c1e1b00 */
[----:B--2---:R-:W-:-:S04]  /*1120*/  ISETP.NE.U32.AND P0, PT, R4, RZ, PT ;  /* 0x000000ff0400720c */ /* 0x004fc80003f05070 */
[----:B------:R-:W-:-:S13]  /*1130*/  ISETP.NE.AND.EX P0, PT, R5, RZ, PT, P0 ;  /* 0x000000ff0500720c */ /* 0x000fda0003f05300 */
[----:B------:R-:W-:Y:S05]  /*1140*/  @!P0 BRA `(.L_x_12) ;  /* 0x0000000000088947 */ /* 0x000fea0003800000 */
[----:B------:R0:W5:Y:S01]  /*1150*/  LD.E R56, desc[UR36][R4.64] ;  /* 0x0000002404387980 */ /* 0x000162000c101900 */
[----:B------:R-:W-:Y:S05]  /*1160*/  BRA `(.L_x_13) ;  /* 0x0000000000247947 */ /* 0x000fea0003800000 */
.L_x_12:
[----:B------:R-:W-:Y:S02]  /*1170*/  ULDC.64 UR4, c[0x0][0x588] ;  /* 0x0001620000047ab9 */ /* 0x000fe40000000a00 */
[----:B------:R-:W-:-:S04]  /*1180*/  ISETP.NE.U32.AND P0, PT, RZ, UR4, PT ;  /* 0x00000004ff007c0c */ /* 0x000fc8000bf05070 */
[----:B------:R-:W-:-:S13]  /*1190*/  ISETP.NE.AND.EX P0, PT, RZ, UR5, PT, P0 ;  /* 0x00000005ff007c0c */ /* 0x000fda000bf05300 */
[----:B------:R-:W-:Y:S05]  /*11a0*/  @!P0 BRA `(.L_x_14) ;  /* 0x00000000000c8947 */ /* 0x000fea0003800000 */
[----:B------:R-:W0:Y:S02]  /*11b0*/  LDC.64 R56, c[0x0][0x588] ;  /* 0x00016200ff387b82 */ /* 0x000e240000000a00 */
[----:B0-----:R1:W5:Y:S01]  /*11c0*/  LDG.E R56, desc[UR36][R56.64] ;  /* 0x0000002438387981 */ /* 0x001362000c1e1900 */
[----:B------:R-:W-:Y:S05]  /*11d0*/  BRA `(.L_x_13) ;  /* 0x0000000000087947 */ /* 0x000fea0003800000 */
.L_x_14:
[----:B------:R-:W-:Y:S02]  /*11e0*/  ULDC UR4, c[0x0][0x580] ;  /* 0x0001600000047ab9 */ /* 0x000fe40000000800 */
[----:B------:R-:W-:-:S07]  /*11f0*/  IMAD.U32 R56, RZ, RZ, UR4 ;  /* 0x00000004ff387e24 */ /* 0x000fce000f8e00ff */
.L_x_13:
[----:B------:R-:W-:Y:S02]  /*1200*/  ULDC.64 UR4, c[0x0][0x5a0] ;  /* 0x0001680000047ab9 */ /* 0x000fe40000000a00 */
[----:B------:R-:W-:-:S04]  /*1210*/  ISETP.NE.U32.AND P0, PT, RZ, UR4, PT ;  /* 0x00000004ff007c0c */ /* 0x000fc8000bf05070 */
[----:B------:R-:W-:-:S13]  /*1220*/  ISETP.NE.AND.EX P0, PT, RZ, UR5, PT, P0 ;  /* 0x00000005ff007c0c */ /* 0x000fda000bf05300 */
[----:B------:R-:W-:Y:S05]  /*1230*/  @!P0 BRA `(.L_x_15) ;  /* 0x00000000001c8947 */ /* 0x000fea0003800000 */
[----:B0-----:R-:W0:Y:S02]  /*1240*/  LDC.64 R4, c[0x0][0x5a0] ;  /* 0x00016800ff047b82 */ /* 0x001e240000000a00 */
[----:B0-----:R-:W2:Y:S02]  /*1250*/  LDG.E.64 R4, desc[UR36][R4.64] ;  /* 0x0000002404047981 */ /* 0x001ea4000c1e1b00 */
[----:B--2---:R-:W-:-:S04]  /*1260*/  ISETP.NE.U32.AND P0, PT, R4, RZ, PT ;  /* 0x000000ff0400720c */ /* 0x004fc80003f05070 */
[----:B------:R-:W-:-:S13]  /*1270*/  ISETP.NE.AND.EX P0, PT, R5, RZ, PT, P0 ;  /* 0x000000ff0500720c */ /* 0x000fda0003f05300 */
[----:B------:R-:W-:Y:S05]  /*1280*/  @!P0 BRA `(.L_x_15) ;  /* 0x0000000000088947 */ /* 0x000fea0003800000 */
[----:B-1----:R0:W5:Y:S01]  /*1290*/  LD.E R57, desc[UR36][R4.64] ;  /* 0x0000002404397980 */ /* 0x002162000c101900 */
[----:B------:R-:W-:Y:S05]  /*12a0*/  BRA `(.L_x_16) ;  /* 0x0000000000247947 */ /* 0x000fea0003800000 */
.L_x_15:
[----:B------:R-:W-:Y:S02]  /*12b0*/  ULDC.64 UR4, c[0x0][0x590] ;  /* 0x0001640000047ab9 */ /* 0x000fe40000000a00 */
[----:B------:R-:W-:-:S04]  /*12c0*/  ISETP.NE.U32.AND P0, PT, RZ, UR4, PT ;  /* 0x00000004ff007c0c */ /* 0x000fc8000bf05070 */
[----:B------:R-:W-:-:S13]  /*12d0*/  ISETP.NE.AND.EX P0, PT, RZ, UR5, PT, P0 ;  /* 0x00000005ff007c0c */ /* 0x000fda000bf05300 */
[----:B------:R-:W-:Y:S05]  /*12e0*/  @!P0 BRA `(.L_x_17) ;  /* 0x00000000000c8947 */ /* 0x000fea0003800000 */
[----:B0-----:R-:W1:Y:S02]  /*12f0*/  LDC.64 R4, c[0x0][0x590] ;  /* 0x00016400ff047b82 */ /* 0x001e640000000a00 */
[----:B-1----:R1:W5:Y:S01]  /*1300*/  LDG.E R57, desc[UR36][R4.64] ;  /* 0x0000002404397981 */ /* 0x002362000c1e1900 */
[----:B------:R-:W-:Y:S05]  /*1310*/  BRA `(.L_x_16) ;  /* 0x0000000000087947 */ /* 0x000fea0003800000 */
.L_x_17:
[----:B------:R-:W-:Y:S02]  /*1320*/  ULDC UR4, c[0x0][0x584] ;  /* 0x0001610000047ab9 */ /* 0x000fe40000000800 */
[----:B-1----:R-:W-:-:S07]  /*1330*/  IMAD.U32 R57, RZ, RZ, UR4 ;  /* 0x00000004ff397e24 */ /* 0x002fce000f8e00ff */
.L_x_16:
[----:B------:R-:W-:-:S13]  /*1340*/  LOP3.LUT P0, RZ, R0, 0xff, RZ, 0xc0, !PT ;  /* 0x000000ff00ff7812 */ /* 0x000fda000780c0ff */
[----:B------:R-:W-:Y:S05]  /*1350*/  @!P0 EXIT ;  /* 0x000000000000894d */ /* 0x000fea0003800000 */
[----:B------:R-:W-:Y:S01]  /*1360*/  ULDC UR4, c[0x0][0x28c] ;  /* 0x0000a30000047ab9 */ /* 0x000fe20000000800 */
[----:B------:R-:W-:Y:S01]  /*1370*/  LOP3.LUT R58, R19, 0x1, RZ, 0xfc, !PT ;  /* 0x00000001133a7812 */ /* 0x000fe200078efcff */
[----:B------:R-:W-:Y:S01]  /*1380*/  UIADD3 UR4, UR4, 0x1f, URZ ;  /* 0x0000001f04047890 */ /* 0x000fe2000fffe03f */
[----:B------:R-:W-:Y:S01]  /*1390*/  UMOV UR38, URZ ;  /* 0x0000003f00267c82 */ /* 0x000fe20008000000 */
[----:B------:R-:W-:Y:S02]  /*13a0*/  UMOV UR39, URZ ;  /* 0x0000003f00277c82 */ /* 0x000fe40008000000 */
[----:B------:R-:W-:-:S04]  /*13b0*/  USHF.R.S32.HI UR5, URZ, 0x1f, UR4 ;  /* 0x0000001f3f057899 */ /* 0x000fc80008011404 */
[----:B------:R-:W-:-:S04]  /*13c0*/  ULEA.HI UR5, UR5, UR4, URZ, 0x5 ;  /* 0x0000000405057291 */ /* 0x000fc8000f8f283f */
[----:B------:R-:W-:-:S12]  /*13d0*/  USHF.R.S32.HI UR40, URZ, 0x5, UR5 ;  /* 0x000000053f287899 */ /* 0x000fd80008011405 */
.L_x_101:
[----:B------:R-:W-:Y:S01]  /*13e0*/  LOP3.LUT R0, R18, 0x80, RZ, 0xc0, !PT ;  /* 0x0000008012007812 */ /* 0x000fe200078ec0ff */
[----:B--2---:R-:W2:Y:S01]  /*13f0*/  S2UR UR7, SR_CgaCtaId ;  /* 0x00000000000779c3 */ /* 0x004ea20000008800 */
[----:B------:R-:W-:Y:S02]  /*1400*/  UMOV UR6, 0x400 ;  /* 0x0000040000067882 */ /* 0x000fe40000000000 */
[----:B------:R-:W-:-:S06]  /*1410*/  SHF.R.U32.HI R0, RZ, 0x7, R0 ;  /* 0x00000007ff007819 */ /* 0x000fcc0000011600 */
[----:B---3--:R-:W3:Y:S01]  /*1420*/  SHFL.IDX PT, R0, R0, RZ, 0x1f ;  /* 0x00001fff00007589 */ /* 0x008ee200000e0000 */
[----:B--2---:R-:W-:Y:S01]  /*1430*/  ULEA UR6, UR7, UR6, 0x18 ;  /* 0x0000000607067291 */ /* 0x004fe2000f8ec03f */
[----:B---3--:R-:W-:-:S13]  /*1440*/  R2UR UR4, R0 ;  /* 0x00000000000472ca */ /* 0x008fda00000e0000 */
[----:B------:R-:W-:-:S04]  /*1450*/  ULEA.HI UR5, UR4, UR4, URZ, 0x1 ;  /* 0x0000000404057291 */ /* 0x000fc8000f8f083f */
[----:B------:R-:W-:-:S04]  /*1460*/  ULOP3.LUT UR5, UR5, 0xffffe, URZ, 0xc0, !UPT ;  /* 0x000ffffe05057892 */ /* 0x000fc8000f8ec03f */
[----:B------:R-:W-:-:S03]  /*1470*/  UIADD3 UR5, UR4, -UR5, URZ ;  /* 0x8000000504057290 */ /* 0x000fc6000fffe03f */
[----:B------:R-:W-:Y:S01]  /*1480*/  ULDC UR4, c[0x0][0x28c] ;  /* 0x0000a30000047ab9 */ /* 0x000fe20000000800 */
[----:B------:R-:W-:Y:S01]  /*1490*/  ULEA UR5, UR5, UR6, 0xc ;  /* 0x0000000605057291 */ /* 0x000fe2000f8e603f */
[----:B------:R-:W-:-:S03]  /*14a0*/  ISETP.LT.AND P0, PT, RZ, UR4, PT ;  /* 0x00000004ff007c0c */ /* 0x000fc6000bf01270 */
[----:B------:R-:W-:-:S04]  /*14b0*/  UIADD3 UR5, UR5, 0x200, URZ ;  /* 0x0000020005057890 */ /* 0x000fc8000fffe03f */
[----:B------:R-:W-:-:S04]  /*14c0*/  USHF.R.U32.HI UR5, URZ, 0x4, UR5 ;  /* 0x000000043f057899 */ /* 0x000fc80008011605 */
[----:B------:R-:W-:Y:S02]  /*14d0*/  ULOP3.LUT UR41, UR5, 0x3fff, URZ, 0xc0, !UPT ;  /* 0x00003fff05297892 */ /* 0x000fe4000f8ec03f */
[----:B01---5:R-:W-:Y:S10]  /*14e0*/  @P0 BRA `(.L_x_18) ;  /* 0x0000000000400947 */ /* 0x023ff40003800000 */
[----:B------:R-:W-:Y:S01]  /*14f0*/  MOV R0, 0x0 ;  /* 0x0000000000007802 */ /* 0x000fe20000000f00 */
[----:B------:R-:W-:Y:S01]  /*1500*/  ULDC.64 UR4, c[0x4][0x68] ;  /* 0x01001a0000047ab9 */ /* 0x000fe20000000a00 */
[----:B------:R-:W-:Y:S01]  /*1510*/  ULDC.64 UR6, c[0x4][0x8] ;  /* 0x0100020000067ab9 */ /* 0x000fe20000000a00 */
[----:B01----:R-:W-:Y:S01]  /*1520*/  IMAD.U32 R4, RZ, RZ, UR4 ;  /* 0x00000004ff047e24 */ /* 0x003fe2000f8e00ff */
[----:B------:R0:W1:Y:S01]  /*1530*/  LDC.64 R14, c[0x4][R0] ;  /* 0x01000000000e7b82 */ /* 0x0000620000000a00 */
[----:B------:R-:W-:Y:S01]  /*1540*/  IMAD.U32 R5, RZ, RZ, UR5 ;  /* 0x00000005ff057e24 */ /* 0x000fe2000f8e00ff */
[----:B------:R-:W-:Y:S01]  /*1550*/  ULDC.64 UR4, c[0x4][0x70] ;  /* 0x01001c0000047ab9 */ /* 0x000fe20000000a00 */
[----:B------:R-:W-:Y:S02]  /*1560*/  IMAD.U32 R10, RZ, RZ, UR6 ;  /* 0x00000006ff0a7e24 */ /* 0x000fe4000f8e00ff */
[----:B------:R-:W-:Y:S02]  /*1570*/  IMAD.U32 R6, RZ, RZ, UR4 ;  /* 0x00000004ff067e24 */ /* 0x000fe4000f8e00ff */
[----:B------:R-:W-:-:S02]  /*1580*/  IMAD.U32 R7, RZ, RZ, UR5 ;  /* 0x00000005ff077e24 */ /* 0x000fc4000f8e00ff */
[----:B------:R-:W-:Y:S02]  /*1590*/  IMAD.U32 R11, RZ, RZ, UR7 ;  /* 0x00000007ff0b7e24 */ /* 0x000fe4000f8e00ff */
[----:B------:R-:W-:Y:S02]  /*15a0*/  IMAD.MOV.U32 R8, RZ, RZ, 0x1e1 ;  /* 0x000001e1ff087424 */ /* 0x000fe400078e00ff */
[----:B------:R-:W-:Y:S02]  /*15b0*/  IMAD.MOV.U32 R12, RZ, RZ, 0x1 ;  /* 0x00000001ff0c7424 */ /* 0x000fe400078e00ff */
[----:B0-----:R-:W-:-:S07]  /*15c0*/  IMAD.MOV.U32 R13, RZ, RZ, RZ ;  /* 0x000000ffff0d7224 */ /* 0x001fce00078e00ff */
[----:B------:R-:W-:-:S07]  /*15d0*/  LEPC R20, `(.L_x_18) ;  /* 0x000000001014794e */ /* 0x000fce0000000000 */
[----:B-1---5:R-:W-:Y:S05]  /*15e0*/  CALL.ABS.NOINC R14 ;  /* 0x000000000e007343 */ /* 0x022fea0003c00000 */
.L_x_18:
[----:B------:R-:W-:-:S13]  /*15f0*/  ISETP.NE.AND P0, PT, R58, 0x3, PT ;  /* 0x000000033a00780c */ /* 0x000fda0003f05270 */
[----:B------:R-:W-:Y:S05]  /*1600*/  @!P0 BRA `(.L_x_19) ;  /* 0x0000000000048947 */ /* 0x000fea0003800000 */
[----:B------:R-:W-:Y:S01]  /*1610*/  BPT.TRAP 0x1 ;  /* 0x000000040000795c */ /* 0x000fe20000300000 */
.L_x_19:
[----:B------:R-:W2:Y:S01]  /*1620*/  S2UR UR5, SR_CgaCtaId ;  /* 0x00000000000579c3 */ /* 0x000ea20000008800 */
[----:B------:R-:W-:Y:S01]  /*1630*/  UMOV UR4, 0x400 ;  /* 0x0000040000047882 */ /* 0x000fe20000000000 */
[----:B------:R-:W-:Y:S02]  /*1640*/  IMAD.U32 R0, RZ, RZ, UR38 ;  /* 0x00000026ff007e24 */ /* 0x000fe4000f8e00ff */
[----:B------:R-:W-:-:S03]  /*1650*/  IMAD.U32 R3, RZ, RZ, UR39 ;  /* 0x00000027ff037e24 */ /* 0x000fc6000f8e00ff */
[----:B------:R-:W-:Y:S01]  /*1660*/  SHF.L.U32 R0, R0, 0x1f, RZ ;  /* 0x0000001f00007819 */ /* 0x000fe200000006ff */
[----:B--2---:R-:W-:-:S06]  /*1670*/  ULEA UR4, UR5, UR4, 0x18 ;  /* 0x0000000405047291 */ /* 0x004fcc000f8ec03f */
[----:B------:R-:W-:-:S04]  /*1680*/  IMAD.U32 R6, RZ, RZ, UR4 ;  /* 0x00000004ff067e24 */ /* 0x000fc8000f8e00ff */
[----:B------:R-:W-:-:S04]  /*1690*/  IMAD R3, R3, 0x8, R6 ;  /* 0x0000000803037824 */ /* 0x000fc800078e0206 */
[----:B------:R2:W3:Y:S01]  /*16a0*/  SYNCS.PHASECHK.TRANS64.TRYWAIT P1, [R3+URZ], R0 ;  /* 0x00000000030075a7 */ /* 0x0004e2000802017f */
[----:B------:R-:W-:Y:S05]  /*16b0*/  @!P0 BRA `(.L_x_20) ;  /* 0x0000000000048947 */ /* 0x000fea0003800000 */
[----:B------:R-:W-:Y:S01]  /*16c0*/  BPT.TRAP 0x1 ;  /* 0x000000040000795c */ /* 0x000fe20000300000 */
.L_x_20:
[----:B---3--:R-:W-:Y:S05]  /*16d0*/  @P1 BRA `(.L_x_21) ;  /* 0x0000000000081947 */ /* 0x008fea0003800000 */
[----:B------:R-:W3:Y:S02]  /*16e0*/  SYNCS.PHASECHK.TRANS64.TRYWAIT P1, [R3+URZ], R0 ;  /* 0x00000000030075a7 */ /* 0x000ee4000802017f */
[----:B---3--:R-:W-:Y:S05]  /*16f0*/  @!P1 BRA `(.L_x_22) ;  /* 0x0000005000449947 */ /* 0x008fea0003800000 */
.L_x_21:
[----:B------:R-:W-:-:S04]  /*1700*/  UISETP.LT.AND UP0, UPT, UR40, 0x1, UPT ;  /* 0x000000012800788c */ /* 0x000fc8000bf01270 */
[----:B------:R-:W-:-:S06]  /*1710*/  USEL UR4, UR40, 0x1, UP0 ;  /* 0x0000000128047887 */ /* 0x000fcc0008000000 */
[----:B--23--:R-:W-:Y:S01]  /*1720*/  IMAD.U32 R0, RZ, RZ, UR4 ;  /* 0x00000004ff007e24 */ /* 0x00cfe2000f8e00ff */
[----:B------:R-:W-:Y:S05]  /*1730*/  WARPSYNC.ALL ;  /* 0x0000000000007948 */ /* 0x000fea0003800000 */
[----:B------:R-:W-:-:S04]  /*1740*/  IADD3 R0, -R0, UR40, RZ ;  /* 0x0000002800007c10 */ /* 0x000fc8000fffe1ff */
[----:B------:R-:W-:Y:S02]  /*1750*/  ISETP.GE.AND P1, PT, R0, 0x1, PT ;  /* 0x000000010000780c */ /* 0x000fe40003f26270 */
[----:B------:R-:W-:Y:S01]  /*1760*/  R2UR UR4, R6 ;  /* 0x00000000060472ca */ /* 0x000fe200000e0000 */
[----:B------:R-:W-:Y:S01]  /*1770*/  ULOP3.LUT UR41, UR41, 0x10000, URZ, 0xfc, !UPT ;  /* 0x0001000029297892 */ /* 0x000fe2000f8efc3f */
[----:B------:R-:W-:Y:S01]  /*1780*/  WARPGROUP.ARRIVE ;  /* 0x00000000000079c5 */ /* 0x000fe20000000000 */
[----:B------:R-:W-:Y:S01]  /*1790*/  UMOV UR5, 0x80000020 ;  /* 0x8000002000057882 */ /* 0x000fe20000000000 */
[----:B------:R-:W-:-:S09]  /*17a0*/  UMOV UR7, 0x80000020 ;  /* 0x8000002000077882 */ /* 0x000fd20000000000 */
[----:B------:R-:W-:-:S04]  /*17b0*/  UIADD3 UR4, UR4, 0x24200, URZ ;  /* 0x0002420004047890 */ /* 0x000fc8000fffe03f */
[----:B------:R-:W-:-:S04]  /*17c0*/  USHF.R.U32.HI UR4, URZ, 0x4, UR4 ;  /* 0x000000043f047899 */ /* 0x000fc80008011604 */
[----:B------:R-:W-:-:S04]  /*17d0*/  ULOP3.LUT UR4, UR4, 0x3fff, URZ, 0xc0, !UPT ;  /* 0x00003fff04047892 */ /* 0x000fc8000f8ec03f */
[----:B------:R-:W-:Y:S02]  /*17e0*/  ULOP3.LUT UR9, UR4, 0x10000, URZ, 0xfc, !UPT ;  /* 0x0001000004097892 */ /* 0x000fe4000f8efc3f */
[----:B------:R-:W-:Y:S02]  /*17f0*/  ULEA UR4, UR39, UR41, 0x9 ;  /* 0x0000002927047291 */ /* 0x000fe4000f8e483f */
[----:B------:R-:W-:-:S09]  /*1800*/  ULEA UR6, UR39, UR9, 0x8 ;  /* 0x0000000927067291 */ /* 0x000fd2000f8e403f */
[----:B------:R-:W-:Y:S01]  /*1810*/  HGMMA.64x64x16.F32 R24, gdesc[UR4], RZ, !UPT, gsb0 ;  /* 0x00e00000041879f0 */ /* 0x000fe2000c0008ff */
[----:B------:R-:W-:Y:S02]  /*1820*/  UIADD3 UR4, UR4, 0x2, URZ ;  /* 0x0000000204047890 */ /* 0x000fe4000fffe03f */
[----:B------:R-:W-:Y:S01]  /*1830*/  UIADD3 UR6, UR6, 0x2, URZ ;  /* 0x0000000206067890 */ /* 0x000fe2000fffe03f */
[----:B------:R-:W-:Y:S01]  /*1840*/  UMOV UR5, 0x80000020 ;  /* 0x8000002000057882 */ /* 0x000fe20000000000 */
[----:B------:R-:W-:Y:S01]  /*1850*/  UMOV UR7, 0x80000020 ;  /* 0x8000002000077882 */ /* 0x000fe20000000000 */
[----:B------:R-:W-:Y:S02]  /*1860*/  WARPGROUP.DEPBAR.LE gsb0, 0x0 ;  /* 0x00008000000079c5 */ /* 0x000fe40000010000 */
[----:B------:R-:W-:-:S06]  /*1870*/  WARPGROUP.ARRIVE ;  /* 0x00000000000079c5 */ /* 0x000fcc0000000000 */
[----:B------:R-:W-:Y:S03]  /*1880*/  HGMMA.64x64x16.F32 R24, gdesc[UR4], R24, gsb0 ;  /* 0x00e00000041879f0 */ /* 0x000fe60008000818 */
[----:B------:R-:W-:Y:S02]  /*1890*/  WARPGROUP.DEPBAR.LE gsb0, 0x0 ;  /* 0x00008000000079c5 */ /* 0x000fe40000010000 */
[----:B------:R-:W-:Y:S05]  /*18a0*/  @!P1 BRA `(.L_x_23) ;  /* 0x0000000000e49947 */ /* 0x000fea0003800000 */
[----:B------:R-:W-:Y:S02]  /*18b0*/  UIADD3 UR4, UR39, 0x1, URZ ;  /* 0x0000000127047890 */ /* 0x000fe4000fffe03f */
[----:B------:R-:W-:Y:S02]  /*18c0*/  IMAD.U32 R3, RZ, RZ, UR39 ;  /* 0x00000027ff037e24 */ /* 0x000fe4000f8e00ff */
[----:B------:R-:W-:-:S04]  /*18d0*/  UISETP.NE.AND UP0, UPT, UR4, 0x12, UPT ;  /* 0x000000120400788c */ /* 0x000fc8000bf05270 */
[----:B------:R-:W-:Y:S02]  /*18e0*/  USEL UR5, URZ, 0x1, UP0 ;  /* 0x000000013f057887 */ /* 0x000fe40008000000 */
[----:B------:R-:W-:Y:S02]  /*18f0*/  USEL UR8, UR4, URZ, UP0 ;  /* 0x0000003f04087287 */ /* 0x000fe40008000000 */
[----:B------:R-:W-:-:S06]  /*1900*/  ULOP3.LUT UR5, UR38, UR5, URZ, 0x3c, !UPT ;  /* 0x0000000526057292 */ /* 0x000fcc000f8e3c3f */
[----:B------:R-:W-:-:S07]  /*1910*/  IMAD.U32 R7, RZ, RZ, UR5 ;  /* 0x00000005ff077e24 */ /* 0x000fce000f8e00ff */
.L_x_30:
[----:B------:R-:W-:Y:S05]  /*1920*/  @!P0 BRA `(.L_x_24) ;  /* 0x0000000000048947 */ /* 0x000fea0003800000 */
[----:B------:R-:W-:Y:S01]  /*1930*/  BPT.TRAP 0x1 ;  /* 0x000000040000795c */ /* 0x000fe20000300000 */
.L_x_24:
[----:B------:R-:W2:Y:S01]  /*1940*/  S2UR UR5, SR_CgaCtaId ;  /* 0x00000000000579c3 */ /* 0x000ea20000008800 */
[----:B------:R-:W-:Y:S01]  /*1950*/  UMOV UR4, 0x400 ;  /* 0x0000040000047882 */ /* 0x000fe20000000000 */
[----:B01----:R-:W-:Y:S01]  /*1960*/  IMAD.U32 R5, RZ, RZ, UR8 ;  /* 0x00000008ff057e24 */ /* 0x003fe2000f8e00ff */
[----:B------:R-:W-:Y:S01]  /*1970*/  SHF.L.U32 R4, R7, 0x1f, RZ ;  /* 0x0000001f07047819 */ /* 0x000fe200000006ff */
[----:B--2---:R-:W-:-:S06]  /*1980*/  ULEA UR4, UR5, UR4, 0x18 ;  /* 0x0000000405047291 */ /* 0x004fcc000f8ec03f */
[----:B------:R-:W-:-:S04]  /*1990*/  IMAD.U32 R6, RZ, RZ, UR4 ;  /* 0x00000004ff067e24 */ /* 0x000fc8000f8e00ff */
[----:B------:R-:W-:-:S04]  /*19a0*/  IMAD R5, R5, 0x8, R6 ;  /* 0x0000000805057824 */ /* 0x000fc800078e0206 */
[----:B------:R0:W1:Y:S01]  /*19b0*/  SYNCS.PHASECHK.TRANS64.TRYWAIT P1, [R5+URZ], R4 ;  /* 0x00000004050075a7 */ /* 0x000062000802017f */
[----:B------:R-:W-:Y:S05]  /*19c0*/  @!P0 BRA `(.L_x_25) ;  /* 0x0000000000048947 */ /* 0x000fea0003800000 */
[----:B------:R-:W-:Y:S01]  /*19d0*/  BPT.TRAP 0x1 ;  /* 0x000000040000795c */ /* 0x000fe20000300000 */
.L_x_25:
[----:B-1----:R-:W-:Y:S05]  /*19e0*/  @P1 BRA `(.L_x_26) ;  /* 0x0000000000081947 */ /* 0x002fea0003800000 */
[----:B------:R-:W1:Y:S02]  /*19f0*/  SYNCS.PHASECHK.TRANS64.TRYWAIT P1, [R5+URZ], R4 ;  /* 0x00000004050075a7 */ /* 0x000e64000802017f */
[----:B-1----:R-:W-:Y:S05]  /*1a00*/  @!P1 BRA `(.L_x_27) ;  /* 0x0000004c00949947 */ /* 0x002fea0003800000 */
.L_x_26:
[----:B------:R-:W-:Y:S01]  /*1a10*/  ULEA UR4, UR8, UR41, 0x9 ;  /* 0x0000002908047291 */ /* 0x000fe2000f8e483f */
[----:B------:R-:W-:Y:S01]  /*1a20*/  WARPGROUP.ARRIVE ;  /* 0x00000000000079c5 */ /* 0x000fe20000000000 */
[----:B------:R-:W-:Y:S01]  /*1a30*/  ULEA UR6, UR8, UR9, 0x8 ;  /* 0x0000000908067291 */ /* 0x000fe2000f8e403f */
[----:B------:R-:W-:Y:S01]  /*1a40*/  UMOV UR5, 0x80000020 ;  /* 0x8000002000057882 */ /* 0x000fe20000000000 */
[----:B------:R-:W-:-:S07]  /*1a50*/  UMOV UR7, 0x80000020 ;  /* 0x8000002000077882 */ /* 0x000fce0000000000 */
[----:B------:R-:W-:Y:S01]  /*1a60*/  HGMMA.64x64x16.F32 R24, gdesc[UR4], R24, gsb0 ;  /* 0x00e00000041879f0 */ /* 0x000fe20008000818 */
        /* <DEDUP_REMOVED lines=9> */
[----:B------:R-:W-:Y:S01]  /*1b00*/  BPT.TRAP 0x1 ;  /* 0x000000040000795c */ /* 0x000fe20000300000 */
.L_x_28:
[----:B------:R-:W-:-:S13]  /*1b10*/  ISETP.NE.AND P1, PT, R23, RZ, PT ;  /* 0x000000ff1700720c */ /* 0x000fda0003f25270 */
[----:B01----:R-:W-:-:S04]  /*1b20*/  @P1 IMAD R4, R3, 0x8, R6 ;  /* 0x0000000803041824 */ /* 0x003fc800078e0206 */
[----:B------:R-:W-:-:S05]  /*1b30*/  @P1 VIADD R5, R4, 0x90 ;  /* 0x0000009004051836 */ /* 0x000fca0000000000 */
[----:B------:R-:W-:-:S04]  /*1b40*/  @P1 PRMT R5, R22, 0x654, R5 ;  /* 0x0000065416051816 */ /* 0x000fc80000000005 */
[----:B------:R0:W-:Y:S01]  /*1b50*/  @P1 SYNCS.ARRIVE.TRANS64.RED.A1T0 RZ, [R5+URZ], RZ ;  /* 0x000000ff05ff19a7 */ /* 0x0001e2000810043f */
[----:B------:R-:W-:-:S13]  /*1b60*/  ISETP.GT.U32.AND P1, PT, R19, 0x1, PT ;  /* 0x000000011300780c */ /* 0x000fda0003f24070 */
[----:B0-----:R-:W-:Y:S05]  /*1b70*/  @P1 BRA `(.L_x_29) ;  /* 0x0000000000041947 */ /* 0x001fea0003800000 */
[----:B------:R-:W-:Y:S01]  /*1b80*/  BPT.TRAP 0x1 ;  /* 0x000000040000795c */ /* 0x000fe20000300000 */
.L_x_29:
[----:B------:R-:W-:Y:S01]  /*1b90*/  UIADD3 UR8, UR8, 0x1, URZ ;  /* 0x0000000108087890 */ /* 0x000fe2000fffe03f */
[C---:B------:R-:W-:Y:S01]  /*1ba0*/  ISETP.GT.AND P2, PT, R0.reuse, 0x1, PT ;  /* 0x000000010000780c */ /* 0x040fe20003f44270 */
[----:B------:R-:W-:Y:S02]  /*1bb0*/  VIADD R3, R3, 0x1 ;  /* 0x0000000103037836 */ /* 0x000fe40000000000 */
[----:B------:R-:W-:Y:S01]  /*1bc0*/  UISETP.NE.AND UP0, UPT, UR8, 0x12, UPT ;  /* 0x000000120800788c */ /* 0x000fe2000bf05270 */
[----:B------:R-:W-:Y:S02]  /*1bd0*/  VIADD R0, R0, 0xffffffff ;  /* 0xffffffff00007836 */ /* 0x000fe40000000000 */
[C---:B------:R-:W-:Y:S01]  /*1be0*/  ISETP.NE.AND P1, PT, R3.reuse, 0x12, PT ;  /* 0x000000120300780c */ /* 0x040fe20003f25270 */
[----:B------:R-:W-:Y:S02]  /*1bf0*/  USEL UR4, URZ, 0x1, UP0 ;  /* 0x000000013f047887 */ /* 0x000fe40008000000 */
[----:B------:R-:W-:Y:S01]  /*1c00*/  USEL UR8, UR8, URZ, UP0 ;  /* 0x0000003f08087287 */ /* 0x000fe20008000000 */
[----:B------:R-:W-:-:S03]  /*1c10*/  SEL R3, R3, RZ, P1 ;  /* 0x000000ff03037207 */ /* 0x000fc60000800000 */
[----:B------:R-:W-:Y:S01]  /*1c20*/  LOP3.LUT R7, R7, UR4, RZ, 0x3c, !PT ;  /* 0x0000000407077c12 */ /* 0x000fe2000f8e3cff */
[----:B------:R-:W-:Y:S07]  /*1c30*/  @P2 BRA `(.L_x_30) ;  /* 0xfffffffc00382947 */ /* 0x000fee000383ffff */
.L_x_23:
[----:B------:R-:W2:Y:S02]  /*1c40*/  LDC R0, c[0x0][0x28c] ;  /* 0x0000a300ff007b82 */ /* 0x000ea40000000800 */
[----:B--2---:R-:W-:-:S13]  /*1c50*/  ISETP.GE.AND P1, PT, R0, 0x1, PT ;  /* 0x000000010000780c */ /* 0x004fda0003f26270 */
[----:B------:R-:W-:Y:S05]  /*1c60*/  @!P1 BRA `(.L_x_31) ;  /* 0x0000000000509947 */ /* 0x000fea0003800000 */
[----:B------:R-:W-:Y:S05]  /*1c70*/  @!P0 BRA `(.L_x_32) ;  /* 0x0000000000048947 */ /* 0x000fea0003800000 */
[----:B------:R-:W-:Y:S01]  /*1c80*/  BPT.TRAP 0x1 ;  /* 0x000000040000795c */ /* 0x000fe20000300000 */
.L_x_32:
[----:B------:R-:W-:Y:S01]  /*1c90*/  ISETP.NE.AND P0, PT, R23, RZ, PT ;  /* 0x000000ff1700720c */ /* 0x000fe20003f05270 */
[----:B------:R-:W-:Y:S01]  /*1ca0*/  BSSY B0, `(.L_x_33) ;  /* 0x000000e000007945 */ /* 0x000fe20003800000 */
[----:B------:R-:W-:-:S11]  /*1cb0*/  ISETP.GT.U32.AND P1, PT, R19, 0x1, PT ;  /* 0x000000011300780c */ /* 0x000fd60003f24070 */
[----:B------:R-:W-:Y:S05]  /*1cc0*/  @!P0 BRA `(.L_x_34) ;  /* 0x00000000002c8947 */ /* 0x000fea0003800000 */
[----:B------:R-:W-:-:S04]  /*1cd0*/  UISETP.LT.AND UP0, UPT, UR40, 0x1, UPT ;  /* 0x000000012800788c */ /* 0x000fc8000bf01270 */
[----:B------:R-:W-:-:S04]  /*1ce0*/  USEL UR6, UR40, 0x1, UP0 ;  /* 0x0000000128067887 */ /* 0x000fc80008000000 */
[----:B------:R-:W-:-:S04]  /*1cf0*/  UIADD3 UR6, UR39, UR40, -UR6 ;  /* 0x0000002827067290 */ /* 0x000fc8000fffe806 */
[----:B------:R-:W-:-:S04]  /*1d00*/  UIMAD.WIDE.U32 UR4, UR6, 0x38e38e39, URZ ;  /* 0x38e38e39060478a5 */ /* 0x000fc8000f8e003f */
[----:B------:R-:W-:-:S04]  /*1d10*/  USHF.R.U32.HI UR4, URZ, 0x2, UR5 ;  /* 0x000000023f047899 */ /* 0x000fc80008011605 */
[----:B------:R-:W-:-:S06]  /*1d20*/  UIMAD UR6, UR4, -0x12, UR6 ;  /* 0xffffffee040678a4 */ /* 0x000fcc000f8e0206 */
[----:B------:R-:W-:-:S04]  /*1d30*/  IMAD.U32 R3, RZ, RZ, UR6 ;  /* 0x00000006ff037e24 */ /* 0x000fc8000f8e00ff */
[----:B------:R-:W-:-:S04]  /*1d40*/  IMAD R0, R3, 0x8, R6 ;  /* 0x0000000803007824 */ /* 0x000fc800078e0206 */
[----:B------:R-:W-:-:S05]  /*1d50*/  VIADD R3, R0, 0x90 ;  /* 0x0000009000037836 */ /* 0x000fca0000000000 */
[----:B------:R-:W-:-:S04]  /*1d60*/  PRMT R3, R22, 0x654, R3 ;  /* 0x0000065416037816 */ /* 0x000fc80000000003 */
[----:B------:R2:W-:Y:S03]  /*1d70*/  SYNCS.ARRIVE.TRANS64.RED.A1T0 RZ, [R3+URZ], RZ ;  /* 0x000000ff03ff79a7 */ /* 0x0005e6000810043f */
.L_x_34:
[----:B------:R-:W-:Y:S05]  /*1d80*/  BSYNC B0 ;  /* 0x0000000000007941 */ /* 0x000fea0003800000 */
.L_x_33:
[----:B------:R-:W-:Y:S05]  /*1d90*/  @P1 BRA `(.L_x_31) ;  /* 0x0000000000041947 */ /* 0x000fea0003800000 */
[----:B------:R-:W-:Y:S01]  /*1da0*/  BPT.TRAP 0x1 ;  /* 0x000000040000795c */ /* 0x000fe20000300000 */
.L_x_31:
[----:B------:R-:W3:Y:S01]  /*1db0*/  LDC R6, c[0x0][0x288] ;  /* 0x0000a200ff067b82 */ /* 0x000ee20000000800 */
[--C-:B------:R-:W-:Y:S01]  /*1dc0*/  SHF.R.U32.HI R0, RZ, 0x2, R18.reuse ;  /* 0x00000002ff007819 */ /* 0x100fe20000011612 */
[----:B------:R-:W-:Y:S01]  /*1dd0*/  IMAD.SHL.U32 R61, R61, 0x40, RZ ;  /* 0x000000403d3d7824 */ /* 0x000fe200078e00ff */
[----:B01----:R-:W-:Y:S01]  /*1de0*/  SHF.R.U32.HI R5, RZ, 0x7, R18 ;  /* 0x00000007ff057819 */ /* 0x003fe20000011612 */
[----:B------:R-:W-:Y:S01]  /*1df0*/  UIADD3 UR39, UR40, UR39, URZ ;  /* 0x0000002728277290 */ /* 0x000fe2000fffe03f */
[----:B--2---:R-:W-:Y:S01]  /*1e00*/  LOP3.LUT R3, R0, 0x7, RZ, 0xc0, !PT ;  /* 0x0000000700037812 */ /* 0x004fe200078ec0ff */
[C---:B------:R-:W-:Y:S01]  /*1e10*/  IMAD.SHL.U32 R10, R18.reuse, 0x2, RZ ;  /* 0x00000002120a7824 */ /* 0x040fe200078e00ff */
[----:B------:R-:W-:Y:S01]  /*1e20*/  LOP3.LUT R0, R5, 0x1, RZ, 0xc0, !PT ;  /* 0x0000000105007812 */ /* 0x000fe200078ec0ff */
[----:B------:R-:W-:Y:S01]  /*1e30*/  UISETP.GT.U32.AND UP0, UPT, UR39, 0x11, UPT ;  /* 0x000000112700788c */ /* 0x000fe2000bf04070 */
[C---:B------:R-:W-:Y:S01]  /*1e40*/  LOP3.LUT R5, R18.reuse, 0x3, RZ, 0xc0, !PT ;  /* 0x0000000312057812 */ /* 0x040fe200078ec0ff */
[----:B------:R-:W-:Y:S01]  /*1e50*/  ULDC UR7, c[0x0][0x284] ;  /* 0x0000a10000077ab9 */ /* 0x000fe20000000800 */
[----:B------:R-:W-:Y:S01]  /*1e60*/  LOP3.LUT R4, R18, 0x60, RZ, 0xc0, !PT ;  /* 0x0000006012047812 */ /* 0x000fe200078ec0ff */
[----:B------:R-:W-:Y:S01]  /*1e70*/  IMAD.SHL.U32 R8, R0, 0x40, RZ ;  /* 0x0000004000087824 */ /* 0x000fe200078e00ff */
[----:B------:R-:W-:Y:S01]  /*1e80*/  UISETP.LT.U32.AND UP0, UPT, UR40, 0x12, UP0 ;  /* 0x000000122800788c */ /* 0x000fe20008701070 */
[----:B------:R-:W-:Y:S01]  /*1e90*/  SHF.R.S32.HI R15, RZ, 0x1f, R59 ;  /* 0x0000001fff0f7819 */ /* 0x000fe2000001143b */
[----:B------:R-:W-:Y:S01]  /*1ea0*/  UISETP.GE.U32.AND UP1, UPT, UR40, 0x12, UPT ;  /* 0x000000122800788c */ /* 0x000fe2000bf26070 */
[----:B------:R-:W-:Y:S01]  /*1eb0*/  SHF.R.U32.HI R4, RZ, 0x1, R4 ;  /* 0x00000001ff047819 */ /* 0x000fe20000011604 */
[----:B------:R-:W-:Y:S01]  /*1ec0*/  ULDC.64 UR8, c[0x0][0x5d0] ;  /* 0x0001740000087ab9 */ /* 0x000fe20000000a00 */
[C---:B------:R-:W-:Y:S01]  /*1ed0*/  LOP3.LUT R10, R61.reuse, 0x6, R10, 0xf8, !PT ;  /* 0x000000063d0a7812 */ /* 0x040fe200078ef80a */
[----:B------:R-:W-:Y:S01]  /*1ee0*/  UIMAD.WIDE.U32 UR4, UR39, 0x38e38e39, URZ ;  /* 0x38e38e39270478a5 */ /* 0x000fe2000f8e003f */
[--C-:B------:R-:W-:Y:S01]  /*1ef0*/  IADD3 R7, RZ, -R4, -R3.reuse ;  /* 0x80000004ff077210 */ /* 0x100fe20007ffe803 */
[----:B------:R-:W-:Y:S01]  /*1f00*/  USEL UR6, URZ, 0x1, !UP0 ;  /* 0x000000013f067887 */ /* 0x000fe2000c000000 */
[----:B------:R-:W-:Y:S01]  /*1f10*/  LOP3.LUT R3, R8, 0x40, R3, 0xe2, !PT ;  /* 0x0000004008037812 */ /* 0x000fe200078ee203 */
[C---:B------:R-:W-:Y:S01]  /*1f20*/  IMAD.WIDE R8, R60.reuse, 0x80, RZ ;  /* 0x000000803c087825 */ /* 0x040fe200078e02ff */
[----:B---3--:R-:W-:Y:S01]  /*1f30*/  ISETP.GE.AND P0, PT, R61, R6, PT ;  /* 0x000000063d00720c */ /* 0x008fe20003f06270 */
[----:B------:R-:W-:Y:S01]  /*1f40*/  USHF.R.U32.HI UR4, URZ, 0x2, UR5 ;  /* 0x000000023f047899 */ /* 0x000fe20008011605 */
[----:B------:R-:W-:Y:S01]  /*1f50*/  SHF.R.S32.HI R11, RZ, 0x1f, R10 ;  /* 0x0000001fff0b7819 */ /* 0x000fe2000001140a */
[----:B------:R-:W-:Y:S01]  /*1f60*/  IMAD R12, R5, -0x2, R6 ;  /* 0xfffffffe050c7824 */ /* 0x000fe200078e0206 */
[----:B------:R-:W-:Y:S01]  /*1f70*/  ULOP3.LUT UR38, UR38, UR6, URZ, 0x3c, !UPT ;  /* 0x0000000626267292 */ /* 0x000fe2000f8e3c3f */
[----:B------:R-:W-:Y:S01]  /*1f80*/  IMAD.SHL.U32 R5, R60, 0x80, RZ ;  /* 0x000000803c057824 */ /* 0x000fe200078e00ff */
[----:B------:R-:W-:Y:S01]  /*1f90*/  LOP3.LUT R73, R8, R3, R4, 0xfe, !PT ;  /* 0x0000000308497212 */ /* 0x000fe200078efe04 */
[----:B------:R-:W-:Y:S01]  /*1fa0*/  IMAD R6, R15, UR8, RZ ;  /* 0x000000080f067c24 */ /* 0x000fe2000f8e02ff */
[----:B------:R-:W-:Y:S01]  /*1fb0*/  UIMAD UR39, UR4, -0x12, UR39 ;  /* 0xffffffee042778a4 */ /* 0x000fe2000f8e0227 */
[----:B------:R-:W-:Y:S01]  /*1fc0*/  IMAD R0, R0, -0x40, R7 ;  /* 0xffffffc000007824 */ /* 0x000fe200078e0207 */
[----:B------:R-:W-:Y:S01]  /*1fd0*/  ISETP.GE.OR P0, PT, R5, UR7, P0 ;  /* 0x0000000705007c0c */ /* 0x000fe20008706670 */
[C---:B------:R-:W-:Y:S01]  /*1fe0*/  IMAD R13, R59.reuse, UR9, R6 ;  /* 0x000000093b0d7c24 */ /* 0x040fe2000f8e0206 */
[----:B------:R-:W-:Y:S01]  /*1ff0*/  @UP1 ULOP3.LUT UR38, UR38, 0x1, UR4, 0x78, !UPT ;  /* 0x0000000126261892 */ /* 0x000fe2000f8e7804 */
[----:B------:R-:W-:Y:S01]  /*2000*/  IMAD.WIDE.U32 R6, R59, UR8, R10 ;  /* 0x000000083b067c25 */ /* 0x000fe2000f8e000a */
[----:B------:R-:W-:-:S03]  /*2010*/  IADD3 R3, -R5, UR7, R0 ;  /* 0x0000000705037c10 */ /* 0x000fc6000fffe100 */
[----:B------:R-:W-:Y:S02]  /*2020*/  IMAD.IADD R7, R7, 0x1, R13 ;  /* 0x0000000107077824 */ /* 0x000fe400078e020d */
[----:B------:R-:W-:Y:S02]  /*2030*/  IMAD.IADD R4, R12, 0x1, -R61 ;  /* 0x000000010c047824 */ /* 0x000fe400078e0a3d */
[----:B------:R-:W-:Y:S02]  /*2040*/  IMAD.MOV.U32 R0, RZ, RZ, -0x1 ;  /* 0xffffffffff007424 */ /* 0x000fe400078e00ff */
[----:B------:R-:W-:Y:S05]  /*2050*/  @P0 BRA `(.L_x_35) ;  /* 0x0000002000a40947 */ /* 0x000fea0003800000 */
[----:B------:R-:W0:Y:S01]  /*2060*/  LDC.64 R66, c[0x0][0x5c8] ;  /* 0x00017200ff427b82 */ /* 0x000e220000000a00 */
[----:B-----5:R-:W-:Y:S01]  /*2070*/  FSETP.NEU.AND P0, PT, R57, RZ, PT ;  /* 0x000000ff3900720b */ /* 0x020fe20003f0d000 */
[----:B------:R-:W-:Y:S01]  /*2080*/  BSSY B0, `(.L_x_35) ;  /* 0x0000226000007945 */ /* 0x000fe20003800000 */
[----:B------:R-:W-:-:S04]  /*2090*/  ISETP.GT.AND P2, PT, R4, RZ, PT ;  /* 0x000000ff0400720c */ /* 0x000fc80003f44270 */
[----:B------:R-:W-:Y:S01]  /*20a0*/  ISETP.GT.AND P1, PT, R3, RZ, P2 ;  /* 0x000000ff0300720c */ /* 0x000fe20001724270 */
[-C--:B0-----:R-:W-:Y:S02]  /*20b0*/  IMAD R12, R9, R66.reuse, RZ ;  /* 0x00000042090c7224 */ /* 0x081fe400078e02ff */
[----:B------:R-:W-:-:S04]  /*20c0*/  IMAD.WIDE.U32 R60, R73, R66, R6 ;  /* 0x00000042493c7225 */ /* 0x000fc800078e0006 */
[----:B------:R-:W-:-:S04]  /*20d0*/  IMAD R5, R73, R67, R12 ;  /* 0x0000004349057224 */ /* 0x000fc800078e020c */
[----:B------:R-:W-:Y:S01]  /*20e0*/  IMAD.IADD R75, R61, 0x1, R5 ;  /* 0x000000013d4b7824 */ /* 0x000fe200078e0205 */
[----:B------:R-:W-:Y:S06]  /*20f0*/  @!P0 BRA `(.L_x_36) ;  /* 0x0000001400e88947 */ /* 0x000fec0003800000 */
[----:B------:R-:W0:Y:S01]  /*2100*/  LDC.64 R64, c[0x0][0x5b8] ;  /* 0x00016e00ff407b82 */ /* 0x000e220000000a00 */
[----:B------:R-:W-:-:S07]  /*2110*/  ULDC.64 UR4, c[0x0][0x5c0] ;  /* 0x0001700000047ab9 */ /* 0x000fce0000000a00 */
[----:B------:R-:W1:Y:S08]  /*2120*/  LDC.64 R68, c[0x0][0x5b0] ;  /* 0x00016c00ff447b82 */ /* 0x000e700000000a00 */
[----:B------:R-:W2:Y:S01]  /*2130*/  LDC.64 R70, c[0x0][0x5a8] ;  /* 0x00016a00ff467b82 */ /* 0x000ea20000000a00 */
[-C--:B0-----:R-:W-:Y:S02]  /*2140*/  IMAD R6, R15, R64.reuse, RZ ;  /* 0x000000400f067224 */ /* 0x081fe400078e02ff */
[----:B------:R-:W-:-:S04]  /*2150*/  IMAD.WIDE.U32 R62, R59, R64, R10 ;  /* 0x000000403b3e7225 */ /* 0x000fc800078e000a */
[----:B------:R-:W-:Y:S02]  /*2160*/  IMAD R61, R59, R65, R6 ;  /* 0x000000413b3d7224 */ /* 0x000fe400078e0206 */
[-C--:B-1----:R-:W-:Y:S02]  /*2170*/  IMAD R8, R9, R68.reuse, RZ ;  /* 0x0000004409087224 */ /* 0x082fe400078e02ff */
[----:B------:R-:W-:Y:S02]  /*2180*/  IMAD.IADD R13, R63, 0x1, R61 ;  /* 0x000000013f0d7824 */ /* 0x000fe400078e023d */
[----:B------:R-:W-:Y:S02]  /*2190*/  IMAD.MOV.U32 R12, RZ, RZ, R62 ;  /* 0x000000ffff0c7224 */ /* 0x000fe400078e003e */
[C---:B------:R-:W-:Y:S02]  /*21a0*/  IMAD R65, R73.reuse, R69, R8 ;  /* 0x0000004549417224 */ /* 0x040fe400078e0208 */
[----:B------:R-:W-:-:S04]  /*21b0*/  IMAD.WIDE.U32 R6, R73, R68, R12 ;  /* 0x0000004449067225 */ /* 0x000fc800078e000c */
[----:B------:R-:W-:Y:S01]  /*21c0*/  IMAD.IADD R5, R7, 0x1, R65 ;  /* 0x0000000107057824 */ /* 0x000fe200078e0241 */
[----:B--2---:R-:W-:-:S04]  /*21d0*/  LEA R14, P0, R6, R70, 0x1 ;  /* 0x00000046060e7211 */ /* 0x004fc800078008ff */
[----:B------:R-:W-:-:S05]  /*21e0*/  LEA.HI.X R15, R6, R71, R5, 0x1, P0 ;  /* 0x00000047060f7211 */ /* 0x000fca00000f0c05 */
[----:B------:R0:W2:Y:S01]  /*21f0*/  @P1 LDG.E.LTC128B.U16 R5, desc[UR36][R14.64] ;  /* 0x000000240e051981 */ /* 0x0000a2000c1e1520 */
[----:B------:R-:W-:Y:S01]  /*2200*/  IMAD.WIDE.U32 R6, R73, R68, R10 ;  /* 0x0000004449067225 */ /* 0x000fe200078e000a */
[----:B------:R-:W-:Y:S03]  /*2210*/  BSSY B1, `(.L_x_37) ;  /* 0x0000013000017945 */ /* 0x000fe60003800000 */
[----:B------:R-:W-:Y:S02]  /*2220*/  IMAD.IADD R7, R65, 0x1, R7 ;  /* 0x0000000141077824 */ /* 0x000fe400078e0207 */
[----:B------:R-:W-:Y:S01]  /*2230*/  IMAD.WIDE.U32 R20, R59, R64, R6 ;  /* 0x000000403b147225 */ /* 0x000fe200078e0006 */
[----:B0-----:R-:W-:-:S03]  /*2240*/  SHF.L.U64.HI R15, R68, 0x3, R69 ;  /* 0x00000003440f7819 */ /* 0x001fc60000010245 */
[----:B------:R-:W-:Y:S01]  /*2250*/  IMAD.IADD R7, R61, 0x1, R21 ;  /* 0x000000013d077824 */ /* 0x000fe200078e0215 */
[----:B------:R-:W-:Y:S01]  /*2260*/  LEA R6, P4, R20, R70, 0x1 ;  /* 0x0000004614067211 */ /* 0x000fe200078808ff */
[----:B------:R-:W-:-:S03]  /*2270*/  IMAD.SHL.U32 R14, R68, 0x8, RZ ;  /* 0x00000008440e7824 */ /* 0x000fc600078e00ff */
[----:B------:R-:W-:Y:S01]  /*2280*/  LEA.HI.X R7, R20, R71, R7, 0x1, P4 ;  /* 0x0000004714077211 */ /* 0x000fe200020f0c07 */
[----:B--2---:R-:W-:-:S05]  /*2290*/  HADD2.F32 R8, -RZ, R5.H0_H0 ;  /* 0x20000005ff087230 */ /* 0x004fca0000004100 */
[----:B------:R-:W-:Y:S01]  /*22a0*/  FMUL R9, R8, R57 ;  /* 0x0000003908097220 */ /* 0x000fe20000400000 */
[----:B------:R-:W-:-:S03]  /*22b0*/  LEA R8, P0, R60, UR4, 0x1 ;  /* 0x000000043c087c11 */ /* 0x000fc6000f8008ff */
[----:B------:R-:W-:Y:S01]  /*22c0*/  FFMA R24, R24, R56, R9 ;  /* 0x0000003818187223 */ /* 0x000fe20000000009 */
[----:B------:R-:W-:Y:S02]  /*22d0*/  LEA.HI.X R9, R60, UR5, R75, 0x1, P0 ;  /* 0x000000053c097c11 */ /* 0x000fe400080f0c4b */
[----:B------:R-:W-:Y:S02]  /*22e0*/  ISETP.GT.AND P0, PT, R4, 0x1, PT ;  /* 0x000000010400780c */ /* 0x000fe40003f04270 */
[----:B------:R-:W-:Y:S02]  /*22f0*/  F2FP.F16.F32.PACK_AB R24, RZ, R24 ;  /* 0x00000018ff18723e */ /* 0x000fe400000000ff */
[----:B------:R-:W-:-:S03]  /*2300*/  ISETP.GT.AND P3, PT, R3, RZ, P0 ;  /* 0x000000ff0300720c */ /* 0x000fc60000764270 */
[----:B------:R0:W-:Y:S10]  /*2310*/  @P1 STG.E.U16 desc[UR36][R8.64], R24 ;  /* 0x0000001808001986 */ /* 0x0001f4000c101524 */
[----:B------:R-:W-:Y:S05]  /*2320*/  @!P3 BRA `(.L_x_38) ;  /* 0x000000000004b947 */ /* 0x000fea0003800000 */
[----:B------:R1:W5:Y:S02]  /*2330*/  LDG.E.LTC128B.U16 R5, desc[UR36][R6.64+0x2] ;  /* 0x0000022406057981 */ /* 0x000364000c1e1520 */
.L_x_38:
[----:B------:R-:W-:Y:S05]  /*2340*/  BSYNC B1 ;  /* 0x0000000000017941 */ /* 0x000fea0003800000 */
.L_x_37:
[----:B-----5:R-:W-:Y:S01]  /*2350*/  HADD2.F32 R12, -RZ, R5.H0_H0 ;  /* 0x20000005ff0c7230 */ /* 0x020fe20000004100 */
[----:B------:R-:W-:Y:S01]  /*2360*/  ISETP.GT.AND P2, PT, R3, 0x8, P2 ;  /* 0x000000080300780c */ /* 0x000fe20001744270 */
[----:B------:R-:W-:Y:S01]  /*2370*/  IMAD.WIDE.U32 R20, R73, R68, R14 ;  /* 0x0000004449147225 */ /* 0x000fe200078e000e */
[----:B0-----:R-:W-:-:S03]  /*2380*/  PRMT R24, R5, 0x7610, R24 ;  /* 0x0000761005187816 */ /* 0x001fc60000000018 */
[----:B------:R-:W-:Y:S01]  /*2390*/  FMUL R12, R12, R57 ;  /* 0x000000390c0c7220 */ /* 0x000fe20000400000 */
[----:B------:R-:W-:Y:S01]  /*23a0*/  IMAD.IADD R65, R65, 0x1, R21 ;  /* 0x0000000141417824 */ /* 0x000fe200078e0215 */
[----:B------:R-:W-:Y:S02]  /*23b0*/  IADD3 R62, P1, R62, R20, RZ ;  /* 0x000000143e3e7210 */ /* 0x000fe40007f3e0ff */
[----:B------:R-:W-:-:S03]  /*23c0*/  FFMA R12, R25, R56, R12 ;  /* 0x00000038190c7223 */ /* 0x000fc6000000000c */
[----:B------:R-:W-:Y:S01]  /*23d0*/  IMAD.X R13, R65, 0x1, R13, P1 ;  /* 0x00000001410d7824 */ /* 0x000fe200008e060d */
[C---:B------:R-:W-:Y:S02]  /*23e0*/  LEA R14, P1, R62.reuse, R70, 0x1 ;  /* 0x000000463e0e7211 */ /* 0x040fe400078208ff */
[----:B------:R-:W-:Y:S02]  /*23f0*/  F2FP.F16.F32.PACK_AB R12, RZ, R12 ;  /* 0x0000000cff0c723e */ /* 0x000fe400000000ff */
[----:B------:R-:W-:Y:S02]  /*2400*/  LEA.HI.X R15, R62, R71, R13, 0x1, P1 ;  /* 0x000000473e0f7211 */ /* 0x000fe400008f0c0d */
[----:B------:R-:W-:-:S05]  /*2410*/  PRMT R21, R12, 0x7610, R21 ;  /* 0x000076100c157816 */ /* 0x000fca0000000015 */
[----:B------:R0:W-:Y:S04]  /*2420*/  @P3 STG.E.U16 desc[UR36][R8.64+0x2], R21 ;  /* 0x0000021508003986 */ /* 0x0001e8000c101524 */
[----:B------:R-:W2:Y:S01]  /*2430*/  @P2 LDG.E.LTC128B.U16 R24, desc[UR36][R14.64] ;  /* 0x000000240e182981 */ /* 0x000ea2000c1e1520 */
[----:B------:R-:W-:Y:S01]  /*2440*/  IADD3 R20, P1, R10, R20, RZ ;  /* 0x000000140a147210 */ /* 0x000fe20007f3e0ff */
[----:B------:R-:W-:Y:S01]  /*2450*/  BSSY B1, `(.L_x_39) ;  /* 0x0000011000017945 */ /* 0x000fe20003800000 */
[C---:B------:R-:W-:Y:S02]  /*2460*/  SHF.L.U64.HI R13, R66.reuse, 0x4, R67 ;  /* 0x00000004420d7819 */ /* 0x040fe40000010243 */
[----:B------:R-:W-:Y:S01]  /*2470*/  ISETP.GT.AND P0, PT, R3, 0x8, P0 ;  /* 0x000000080300780c */ /* 0x000fe20000704270 */
[----:B0-----:R-:W-:Y:S01]  /*2480*/  IMAD.X R21, R11, 0x1, R65, P1 ;  /* 0x000000010b157824 */ /* 0x001fe200008e0641 */
[----:B------:R-:W-:Y:S01]  /*2490*/  LEA R12, P1, R66, R8, 0x4 ;  /* 0x00000008420c7211 */ /* 0x000fe200078220ff */
[----:B------:R-:W-:-:S04]  /*24a0*/  IMAD.WIDE.U32 R20, R59, R64, R20 ;  /* 0x000000403b147225 */ /* 0x000fc800078e0014 */
[----:B------:R-:W-:Y:S02]  /*24b0*/  IMAD.X R13, R13, 0x1, R9, P1 ;  /* 0x000000010d0d7824 */ /* 0x000fe400008e0609 */
[----:B------:R-:W-:Y:S02]  /*24c0*/  IMAD.IADD R11, R61, 0x1, R21 ;  /* 0x000000013d0b7824 */ /* 0x000fe400078e0215 */
[----:B--2---:R-:W-:-:S05]  /*24d0*/  HADD2.F32 R10, -RZ, R24.H0_H0 ;  /* 0x20000018ff0a7230 */ /* 0x004fca0000004100 */
[----:B------:R-:W-:Y:S01]  /*24e0*/  FMUL R5, R10, R57 ;  /* 0x000000390a057220 */ /* 0x000fe20000400000 */
[----:B------:R-:W-:-:S03]  /*24f0*/  LEA R10, P3, R20, R70, 0x1 ;  /* 0x00000046140a7211 */ /* 0x000fc600078608ff */
[----:B------:R-:W-:Y:S01]  /*2500*/  FFMA R5, R26, R56, R5 ;  /* 0x000000381a057223 */ /* 0x000fe20000000005 */
[----:B------:R-:W-:-:S04]  /*2510*/  LEA.HI.X R11, R20, R71, R11, 0x1, P3 ;  /* 0x00000047140b7211 */ /* 0x000fc800018f0c0b */
[----:B------:R-:W-:-:S05]  /*2520*/  F2FP.F16.F32.PACK_AB R5, RZ, R5 ;  /* 0x00000005ff05723e */ /* 0x000fca00000000ff */
[----:B------:R0:W-:Y:S01]  /*2530*/  @P2 STG.E.U16 desc[UR36][R12.64], R5 ;  /* 0x000000050c002986 */ /* 0x0001e2000c101524 */
[----:B------:R-:W-:Y:S05]  /*2540*/  @!P0 BRA `(.L_x_40) ;  /* 0x0000000000048947 */ /* 0x000fea0003800000 */
[----:B------:R2:W5:Y:S02]  /*2550*/  LDG.E.LTC128B.U16 R24, desc[UR36][R10.64+0x2] ;  /* 0x000002240a187981 */ /* 0x000564000c1e1520 */
.L_x_40:
[----:B------:R-:W-:Y:S05]  /*2560*/  BSYNC B1 ;  /* 0x0000000000017941 */ /* 0x000fea0003800000 */
.L_x_39:
[----:B-----5:R-:W-:Y:S01]  /*2570*/  HADD2.F32 R14, -RZ, R24.H0_H0 ;  /* 0x20000018ff0e7230 */ /* 0x020fe20000004100 */
[----:B------:R-:W-:Y:S01]  /*2580*/  ISETP.GT.AND P1, PT, R4, 0x8, PT ;  /* 0x000000080400780c */ /* 0x000fe20003f24270 */
[----:B------:R-:W-:Y:S03]  /*2590*/  BSSY B1, `(.L_x_41) ;  /* 0x0000008000017945 */ /* 0x000fe60003800000 */
[----:B------:R-:W-:Y:S01]  /*25a0*/  FMUL R14, R14, R57 ;  /* 0x000000390e0e7220 */ /* 0x000fe20000400000 */
[----:B------:R-:W-:-:S03]  /*25b0*/  ISETP.GT.AND P2, PT, R3, RZ, P1 ;  /* 0x000000ff0300720c */ /* 0x000fc60000f44270 */
[----:B------:R-:W-:-:S05]  /*25c0*/  FFMA R14, R27, R56, R14 ;  /* 0x000000381b0e7223 */ /* 0x000fca000000000e */
[----:B------:R-:W-:-:S05]  /*25d0*/  F2FP.F16.F32.PACK_AB R14, RZ, R14 ;  /* 0x0000000eff0e723e */ /* 0x000fca00000000ff */
[----:B------:R3:W-:Y:S01]  /*25e0*/  @P0 STG.E.U16 desc[UR36][R12.64+0x2], R14 ;  /* 0x0000020e0c000986 */ /* 0x0007e2000c101524 */
[----:B------:R-:W-:Y:S05]  /*25f0*/  @!P2 BRA `(.L_x_42) ;  /* 0x000000000004a947 */ /* 0x000fea0003800000 */
[----:B------:R4:W5:Y:S02]  /*2600*/  LDG.E.LTC128B.U16 R24, desc[UR36][R6.64+0x10] ;  /* 0x0000102406187981 */ /* 0x000964000c1e1520 */
.L_x_42:
[----:B------:R-:W-:Y:S05]  /*2610*/  BSYNC B1 ;  /* 0x0000000000017941 */ /* 0x000fea0003800000 */
.L_x_41:
[----:B---3-5:R-:W-:Y:S01]  /*2620*/  HADD2.F32 R14, -RZ, R24.H0_H0 ;  /* 0x20000018ff0e7230 */ /* 0x028fe20000004100 */
[----:B------:R-:W-:Y:S01]  /*2630*/  ISETP.GT.AND P0, PT, R4, 0x9, PT ;  /* 0x000000090400780c */ /* 0x000fe20003f04270 */
[----:B------:R-:W-:Y:S03]  /*2640*/  BSSY B1, `(.L_x_43) ;  /* 0x0000008000017945 */ /* 0x000fe60003800000 */
[----:B0-----:R-:W-:Y:S01]  /*2650*/  FMUL R5, R14, R57 ;  /* 0x000000390e057220 */ /* 0x001fe20000400000 */
[----:B------:R-:W-:-:S03]  /*2660*/  ISETP.GT.AND P3, PT, R3, RZ, P0 ;  /* 0x000000ff0300720c */ /* 0x000fc60000764270 */
[----:B------:R-:W-:-:S05]  /*2670*/  FFMA R5, R28, R56, R5 ;  /* 0x000000381c057223 */ /* 0x000fca0000000005 */
[----:B------:R-:W-:-:S05]  /*2680*/  F2FP.F16.F32.PACK_AB R5, RZ, R5 ;  /* 0x00000005ff05723e */ /* 0x000fca00000000ff */
[----:B------:R0:W-:Y:S01]  /*2690*/  @P2 STG.E.U16 desc[UR36][R8.64+0x10], R5 ;  /* 0x0000100508002986 */ /* 0x0001e2000c101524 */
[----:B------:R-:W-:Y:S05]  /*26a0*/  @!P3 BRA `(.L_x_44) ;  /* 0x000000000004b947 */ /* 0x000fea0003800000 */
[----:B------:R3:W5:Y:S02]  /*26b0*/  LDG.E.LTC128B.U16 R24, desc[UR36][R6.64+0x12] ;  /* 0x0000122406187981 */ /* 0x000764000c1e1520 */
.L_x_44:
[----:B------:R-:W-:Y:S05]  /*26c0*/  BSYNC B1 ;  /* 0x0000000000017941 */ /* 0x000fea0003800000 */
.L_x_43:
[----:B-----5:R-:W-:Y:S01]  /*26d0*/  HADD2.F32 R14, -RZ, R24.H0_H0 ;  /* 0x20000018ff0e7230 */ /* 0x020fe20000004100 */
[----:B------:R-:W-:Y:S01]  /*26e0*/  ISETP.GT.AND P1, PT, R3, 0x8, P1 ;  /* 0x000000080300780c */ /* 0x000fe20000f24270 */
[----:B------:R-:W-:Y:S03]  /*26f0*/  BSSY B1, `(.L_x_45) ;  /* 0x0000007000017945 */ /* 0x000fe60003800000 */
[----:B------:R-:W-:-:S04]  /*2700*/  FMUL R14, R14, R57 ;  /* 0x000000390e0e7220 */ /* 0x000fc80000400000 */
[----:B------:R-:W-:-:S05]  /*2710*/  FFMA R14, R29, R56, R14 ;  /* 0x000000381d0e7223 */ /* 0x000fca000000000e */
[----:B------:R-:W-:-:S05]  /*2720*/  F2FP.F16.F32.PACK_AB R14, RZ, R14 ;  /* 0x0000000eff0e723e */ /* 0x000fca00000000ff */
[----:B------:R0:W-:Y:S01]  /*2730*/  @P3 STG.E.U16 desc[UR36][R8.64+0x12], R14 ;  /* 0x0000120e08003986 */ /* 0x0001e2000c101524 */
[----:B------:R-:W-:Y:S05]  /*2740*/  @!P1 BRA `(.L_x_46) ;  /* 0x0000000000049947 */ /* 0x000fea0003800000 */
[----:B------:R0:W5:Y:S02]  /*2750*/  LDG.E.LTC128B.U16 R24, desc[UR36][R10.64+0x10] ;  /* 0x000010240a187981 */ /* 0x000164000c1e1520 */
.L_x_46:
[----:B------:R-:W-:Y:S05]  /*2760*/  BSYNC B1 ;  /* 0x0000000000017941 */ /* 0x000fea0003800000 */
.L_x_45:
[----:B0----5:R-:W-:Y:S01]  /*2770*/  HADD2.F32 R14, -RZ, R24.H0_H0 ;  /* 0x20000018ff0e7230 */ /* 0x021fe20000004100 */
        /* <DEDUP_REMOVED lines=8> */
.L_x_48:
[----:B------:R-:W-:Y:S05]  /*2800*/  BSYNC B1 ;  /* 0x0000000000017941 */ /* 0x000fea0003800000 */
.L_x_47:
        /* <DEDUP_REMOVED lines=10> */
.L_x_50:
[----:B------:R-:W-:Y:S05]  /*28b0*/  BSYNC B1 ;  /* 0x0000000000017941 */ /* 0x000fea0003800000 */
.L_x_49:
[----:B0----5:R-:W-:Y:S01]  /*28c0*/  HADD2.F32 R14, -RZ, R24.H0_H0 ;  /* 0x20000018ff0e7230 */ /* 0x021fe20000004100 */
        /* <DEDUP_REMOVED lines=9> */
.L_x_52:
[----:B------:R-:W-:Y:S05]  /*2960*/  BSYNC B1 ;  /* 0x0000000000017941 */ /* 0x000fea0003800000 */
.L_x_51:
        /* <DEDUP_REMOVED lines=9> */
.L_x_54:
[----:B------:R-:W-:Y:S05]  /*2a00*/  BSYNC B1 ;  /* 0x0000000000017941 */ /* 0x000fea0003800000 */
.L_x_53:
        /* <DEDUP_REMOVED lines=9> */
.L_x_56:
[----:B------:R-:W-:Y:S05]  /*2aa0*/  BSYNC B1 ;  /* 0x0000000000017941 */ /* 0x000fea0003800000 */
.L_x_55:
        /* <DEDUP_REMOVED lines=10> */
.L_x_58:
[----:B------:R-:W-:Y:S05]  /*2b50*/  BSYNC B1 ;  /* 0x0000000000017941 */ /* 0x000fea0003800000 */
.L_x_57:
        /* <DEDUP_REMOVED lines=10> */
.L_x_60:
[----:B------:R-:W-:Y:S05]  /*2c00*/  BSYNC B1 ;  /* 0x0000000000017941 */ /* 0x000fea0003800000 */
.L_x_59:
        /* <DEDUP_REMOVED lines=9> */
.L_x_62:
[----:B------:R-:W-:Y:S05]  /*2ca0*/  BSYNC B1 ;  /* 0x0000000000017941 */ /* 0x000fea0003800000 */
.L_x_61:
        /* <DEDUP_REMOVED lines=9> */
.L_x_64:
[----:B------:R-:W-:Y:S05]  /*2d40*/  BSYNC B1 ;  /* 0x0000000000017941 */ /* 0x000fea0003800000 */
.L_x_63:
        /* <DEDUP_REMOVED lines=10> */
.L_x_66:
[----:B------:R-:W-:Y:S05]  /*2df0*/  BSYNC B1 ;  /* 0x0000000000017941 */ /* 0x000fea0003800000 */
.L_x_65:
        /* <DEDUP_REMOVED lines=10> */
.L_x_68:
[----:B------:R-:W-:Y:S05]  /*2ea0*/  BSYNC B1 ;  /* 0x0000000000017941 */ /* 0x000fea0003800000 */
.L_x_67:
        /* <DEDUP_REMOVED lines=9> */
.L_x_70:
[----:B------:R-:W-:Y:S05]  /*2f40*/  BSYNC B1 ;  /* 0x0000000000017941 */ /* 0x000fea0003800000 */
.L_x_69:
        /* <DEDUP_REMOVED lines=9> */
.L_x_72:
[----:B------:R-:W-:Y:S05]  /*2fe0*/  BSYNC B1 ;  /* 0x0000000000017941 */ /* 0x000fea0003800000 */
.L_x_71:
        /* <DEDUP_REMOVED lines=10> */
.L_x_74:
[----:B------:R-:W-:Y:S05]  /*3090*/  BSYNC B1 ;  /* 0x0000000000017941 */ /* 0x000fea0003800000 */
.L_x_73:
        /* <DEDUP_REMOVED lines=10> */
.L_x_76:
[----:B------:R-:W-:Y:S05]  /*3140*/  BSYNC B1 ;  /* 0x0000000000017941 */ /* 0x000fea0003800000 */
.L_x_75:
        /* <DEDUP_REMOVED lines=9> */
.L_x_78:
[----:B------:R-:W-:Y:S05]  /*31e0*/  BSYNC B1 ;  /* 0x0000000000017941 */ /* 0x000fea0003800000 */
.L_x_77:
        /* <DEDUP_REMOVED lines=9> */
.L_x_80:
[----:B------:R-:W-:Y:S05]  /*3280*/  BSYNC B1 ;  /* 0x0000000000017941 */ /* 0x000fea0003800000 */
.L_x_79:
        /* <DEDUP_REMOVED lines=10> */
.L_x_82:
[----:B------:R-:W-:Y:S05]  /*3330*/  BSYNC B1 ;  /* 0x0000000000017941 */ /* 0x000fea0003800000 */
.L_x_81:
        /* <DEDUP_REMOVED lines=10> */
.L_x_84:
[----:B------:R-:W-:Y:S05]  /*33e0*/  BSYNC B1 ;  /* 0x0000000000017941 */ /* 0x000fea0003800000 */
.L_x_83:
        /* <DEDUP_REMOVED lines=9> */
.L_x_86:
[----:B------:R-:W-:Y:S05]  /*3480*/  BSYNC B1 ;  /* 0x0000000000017941 */ /* 0x000fea0003800000 */
.L_x_85:
        /* <DEDUP_REMOVED lines=9> */
.L_x_88:
[----:B------:R-:W-:Y:S05]  /*3520*/  BSYNC B1 ;  /* 0x0000000000017941 */ /* 0x000fea0003800000 */
.L_x_87:
        /* <DEDUP_REMOVED lines=10> */
.L_x_90:
[----:B------:R-:W-:Y:S05]  /*35d0*/  BSYNC B1 ;  /* 0x0000000000017941 */ /* 0x000fea0003800000 */
.L_x_89:
[----:B0----5:R-:W-:Y:S01]  /*35e0*/  HADD2.F32 R14, -RZ, R24.H0_H0 ;  /* 0x20000018ff0e7230 */ /* 0x021fe20000004100 */
[----:B------:R-:W-:Y:S01]  /*35f0*/  ISETP.GT.AND P0, PT, R4, 0x39, PT ;  /* 0x000000390400780c */ /* 0x000fe20003f04270 */
[----:B------:R-:W-:Y:S01]  /*3600*/  @P2 IMAD.MOV.U32 R4, RZ, RZ, R8 ;  /* 0x000000ffff042224 */ /* 0x000fe200078e0008 */
[----:B------:R-:W-:Y:S02]  /*3610*/  BSSY B1, `(.L_x_91) ;  /* 0x000000a000017945 */ /* 0x000fe40003800000 */
[----:B------:R-:W-:Y:S01]  /*3620*/  FMUL R5, R14, R57 ;  /* 0x000000390e057220 */ /* 0x000fe20000400000 */
[----:B------:R-:W-:-:S03]  /*3630*/  ISETP.GT.AND P3, PT, R3, RZ, P0 ;  /* 0x000000ff0300720c */ /* 0x000fc60000764270 */
[----:B------:R-:W-:-:S05]  /*3640*/  FFMA R5, R52, R56, R5 ;  /* 0x0000003834057223 */ /* 0x000fca0000000005 */
[----:B------:R-:W-:-:S04]  /*3650*/  F2FP.F16.F32.PACK_AB R5, RZ, R5 ;  /* 0x00000005ff05723e */ /* 0x000fc800000000ff */
[----:B------:R-:W-:Y:S01]  /*3660*/  PRMT R14, R5, 0x7610, R14 ;  /* 0x00007610050e7816 */ /* 0x000fe2000000000e */
[----:B------:R-:W-:-:S05]  /*3670*/  @P2 IMAD.MOV.U32 R5, RZ, RZ, R9 ;  /* 0x000000ffff052224 */ /* 0x000fca00078e0009 */
[----:B------:R0:W-:Y:S01]  /*3680*/  @P2 STG.E.U16 desc[UR36][R4.64+0x70], R14 ;  /* 0x0000700e04002986 */ /* 0x0001e2000c101524 */
[----:B------:R-:W-:Y:S05]  /*3690*/  @!P3 BRA `(.L_x_92) ;  /* 0x000000000004b947 */ /* 0x000fea0003800000 */
[----:B------:R0:W5:Y:S02]  /*36a0*/  LDG.E.LTC128B.U16 R24, desc[UR36][R6.64+0x72] ;  /* 0x0000722406187981 */ /* 0x000164000c1e1520 */
.L_x_92:
[----:B------:R-:W-:Y:S05]  /*36b0*/  BSYNC B1 ;  /* 0x0000000000017941 */ /* 0x000fea0003800000 */
.L_x_91:
        /* <DEDUP_REMOVED lines=9> */
.L_x_94:
[----:B------:R-:W-:Y:S05]  /*3750*/  BSYNC B1 ;  /* 0x0000000000017941 */ /* 0x000fea0003800000 */
.L_x_93:
[----:B0----5:R-:W-:Y:S01]  /*3760*/  HADD2.F32 R4, -RZ, R24.H0_H0 ;  /* 0x20000018ff047230 */ /* 0x021fe20000004100 */
[----:B------:R-:W-:Y:S01]  /*3770*/  ISETP.GT.AND P0, PT, R3, 0x8, P0 ;  /* 0x000000080300780c */ /* 0x000fe20000704270 */
[----:B------:R-:W-:Y:S03]  /*3780*/  BSSY B1, `(.L_x_95) ;  /* 0x000000a000017945 */ /* 0x000fe60003800000 */
[----:B------:R-:W-:Y:S01]  /*3790*/  FMUL R5, R4, R57 ;  /* 0x0000003904057220 */ /* 0x000fe20000400000 */
[----:B------:R-:W-:-:S03]  /*37a0*/  @P1 IMAD.MOV.U32 R4, RZ, RZ, R12 ;  /* 0x000000ffff041224 */ /* 0x000fc600078e000c */
[----:B------:R-:W-:-:S05]  /*37b0*/  FFMA R5, R54, R56, R5 ;  /* 0x0000003836057223 */ /* 0x000fca0000000005 */
[----:B------:R-:W-:-:S04]  /*37c0*/  F2FP.F16.F32.PACK_AB R5, RZ, R5 ;  /* 0x00000005ff05723e */ /* 0x000fc800000000ff */
[----:B-1-34-:R-:W-:Y:S01]  /*37d0*/  PRMT R6, R5, 0x7610, R6 ;  /* 0x0000761005067816 */ /* 0x01afe20000000006 */
[----:B------:R-:W-:-:S05]  /*37e0*/  @P1 IMAD.MOV.U32 R5, RZ, RZ, R13 ;  /* 0x000000ffff051224 */ /* 0x000fca00078e000d */
[----:B------:R0:W-:Y:S01]  /*37f0*/  @P1 STG.E.U16 desc[UR36][R4.64+0x70], R6 ;  /* 0x0000700604001986 */ /* 0x0001e2000c101524 */
[----:B------:R-:W-:Y:S05]  /*3800*/  @!P0 BRA `(.L_x_96) ;  /* 0x0000000000048947 */ /* 0x000fea0003800000 */
[----:B------:R1:W5:Y:S02]  /*3810*/  LDG.E.LTC128B.U16 R24, desc[UR36][R10.64+0x72] ;  /* 0x000072240a187981 */ /* 0x000364000c1e1520 */
.L_x_96:
[----:B------:R-:W-:Y:S05]  /*3820*/  BSYNC B1 ;  /* 0x0000000000017941 */ /* 0x000fea0003800000 */
.L_x_95:
[----:B------:R-:W-:Y:S05]  /*3830*/  @!P0 BRA `(.L_x_97) ;  /* 0x0000000800a88947 */ /* 0x000fea0003800000 */
[----:B-----5:R-:W-:-:S05]  /*3840*/  HADD2.F32 R24, -RZ, R24.H0_H0 ;  /* 0x20000018ff187230 */ /* 0x020fca0000004100 */
[----:B------:R-:W-:-:S04]  /*3850*/  FMUL R24, R24, R57 ;  /* 0x0000003918187220 */ /* 0x000fc80000400000 */
[----:B------:R-:W-:-:S05]  /*3860*/  FFMA R24, R55, R56, R24 ;  /* 0x0000003837187223 */ /* 0x000fca0000000018 */
[----:B------:R-:W-:-:S05]  /*3870*/  F2FP.F16.F32.PACK_AB R24, RZ, R24 ;  /* 0x00000018ff18723e */ /* 0x000fca00000000ff */
[----:B------:R3:W-:Y:S01]  /*3880*/  STG.E.U16 desc[UR36][R12.64+0x72], R24 ;  /* 0x000072180c007986 */ /* 0x0007e2000c101524 */
[----:B------:R-:W-:Y:S05]  /*3890*/  BRA `(.L_x_97) ;  /* 0x0000000800907947 */ /* 0x000fea0003800000 */
.L_x_36:
[----:B------:R-:W-:Y:S01]  /*38a0*/  ISETP.GT.AND P0, PT, R4, 0x1, PT ;  /* 0x000000010400780c */ /* 0x000fe20003f04270 */
[----:B------:R-:W-:Y:S01]  /*38b0*/  ULDC.64 UR4, c[0x0][0x5c0] ;  /* 0x0001700000047ab9 */ /* 0x000fe20000000a00 */
[-C--:B------:R-:W-:Y:S01]  /*38c0*/  FMUL R24, R24, R56.reuse ;  /* 0x0000003818187220 */ /* 0x080fe20000400000 */
[-C--:B------:R-:W-:Y:S01]  /*38d0*/  FMUL R25, R25, R56.reuse ;  /* 0x0000003819197220 */ /* 0x080fe20000400000 */
[----:B------:R-:W-:Y:S01]  /*38e0*/  ISETP.GT.AND P3, PT, R3, RZ, P0 ;  /* 0x000000ff0300720c */ /* 0x000fe20000764270 */
[-C--:B------:R-:W-:Y:S01]  /*38f0*/  FMUL R26, R26, R56.reuse ;  /* 0x000000381a1a7220 */ /* 0x080fe20000400000 */
[----:B------:R-:W-:Y:S01]  /*3900*/  LEA R6, P4, R60, UR4, 0x1 ;  /* 0x000000043c067c11 */ /* 0x000fe2000f8808ff */
[----:B------:R-:W-:Y:S01]  /*3910*/  FMUL R27, R27, R56 ;  /* 0x000000381b1b7220 */ /* 0x000fe20000400000 */
[----:B------:R-:W-:Y:S01]  /*3920*/  F2FP.F16.F32.PACK_AB R24, RZ, R24 ;  /* 0x00000018ff18723e */ /* 0x000fe200000000ff */
[-C--:B------:R-:W-:Y:S01]  /*3930*/  FMUL R28, R28, R56.reuse ;  /* 0x000000381c1c7220 */ /* 0x080fe20000400000 */
[----:B------:R-:W-:Y:S01]  /*3940*/  LEA.HI.X R7, R60, UR5, R75, 0x1, P4 ;  /* 0x000000053c077c11 */ /* 0x000fe2000a0f0c4b */
[-C--:B------:R-:W-:Y:S01]  /*3950*/  FMUL R29, R29, R56.reuse ;  /* 0x000000381d1d7220 */ /* 0x080fe20000400000 */
[----:B------:R-:W-:Y:S01]  /*3960*/  F2FP.F16.F32.PACK_AB R25, RZ, R25 ;  /* 0x00000019ff19723e */ /* 0x000fe200000000ff */
[-C--:B------:R-:W-:Y:S01]  /*3970*/  FMUL R30, R30, R56.reuse ;  /* 0x000000381e1e7220 */ /* 0x080fe20000400000 */
[----:B------:R-:W-:Y:S01]  /*3980*/  SHF.L.U64.HI R67, R66, 0x4, R67 ;  /* 0x0000000442437819 */ /* 0x000fe20000010243 */
[----:B------:R-:W-:Y:S01]  /*3990*/  @P1 STG.E.U16 desc[UR36][R6.64], R24 ;  /* 0x0000001806001986 */ /* 0x000fe2000c101524 */
[----:B------:R-:W-:Y:S01]  /*39a0*/  ISETP.GT.AND P1, PT, R4, 0x8, PT ;  /* 0x000000080400780c */ /* 0x000fe20003f24270 */
[----:B------:R-:W-:Y:S01]  /*39b0*/  FMUL R31, R31, R56 ;  /* 0x000000381f1f7220 */ /* 0x000fe20000400000 */
[C---:B------:R-:W-:Y:S01]  /*39c0*/  ISETP.GT.AND P4, PT, R3.reuse, 0x8, P0 ;  /* 0x000000080300780c */ /* 0x040fe20000784270 */
[----:B------:R-:W-:Y:S01]  /*39d0*/  @P3 STG.E.U16 desc[UR36][R6.64+0x2], R25 ;  /* 0x0000021906003986 */ /* 0x000fe2000c101524 */
[----:B------:R-:W-:Y:S01]  /*39e0*/  LEA R8, P3, R66, R6, 0x4 ;  /* 0x0000000642087211 */ /* 0x000fe200078620ff */
[-C--:B------:R-:W-:Y:S01]  /*39f0*/  FMUL R32, R32, R56.reuse ;  /* 0x0000003820207220 */ /* 0x080fe20000400000 */
[----:B------:R-:W-:Y:S01]  /*3a00*/  ISETP.GT.AND P2, PT, R3, 0x8, P2 ;  /* 0x000000080300780c */ /* 0x000fe20001744270 */
[-C--:B------:R-:W-:Y:S01]  /*3a10*/  FMUL R33, R33, R56.reuse ;  /* 0x0000003821217220 */ /* 0x080fe20000400000 */
[----:B------:R-:W-:Y:S01]  /*3a20*/  ISETP.GT.AND P0, PT, R4, 0x9, PT ;  /* 0x000000090400780c */ /* 0x000fe20003f04270 */
[----:B------:R-:W-:Y:S01]  /*3a30*/  IMAD.X R9, R67, 0x1, R7, P3 ;  /* 0x0000000143097824 */ /* 0x000fe200018e0607 */
[C---:B------:R-:W-:Y:S01]  /*3a40*/  ISETP.GT.AND P5, PT, R3.reuse, RZ, P1 ;  /* 0x000000ff0300720c */ /* 0x040fe20000fa4270 */
[-C--:B------:R-:W-:Y:S01]  /*3a50*/  FMUL R34, R34, R56.reuse ;  /* 0x0000003822227220 */ /* 0x080fe20000400000 */
[----:B------:R-:W-:Y:S01]  /*3a60*/  ISETP.GT.AND P3, PT, R3, RZ, P0 ;  /* 0x000000ff0300720c */ /* 0x000fe20000764270 */
[----:B------:R-:W-:Y:S01]  /*3a70*/  FMUL R35, R35, R56 ;  /* 0x0000003823237220 */ /* 0x000fe20000400000 */
[----:B------:R-:W-:Y:S01]  /*3a80*/  F2FP.F16.F32.PACK_AB R26, RZ, R26 ;  /* 0x0000001aff1a723e */ /* 0x000fe200000000ff */
[-C--:B------:R-:W-:Y:S01]  /*3a90*/  FMUL R36, R36, R56.reuse ;  /* 0x0000003824247220 */ /* 0x080fe20000400000 */
[----:B------:R-:W-:Y:S01]  /*3aa0*/  F2FP.F16.F32.PACK_AB R27, RZ, R27 ;  /* 0x0000001bff1b723e */ /* 0x000fe200000000ff */
[----:B------:R-:W-:Y:S01]  /*3ab0*/  FMUL R37, R37, R56 ;  /* 0x0000003825257220 */ /* 0x000fe20000400000 */
[----:B------:R-:W-:Y:S01]  /*3ac0*/  F2FP.F16.F32.PACK_AB R28, RZ, R28 ;  /* 0x0000001cff1c723e */ /* 0x000fe200000000ff */
[----:B------:R-:W-:Y:S01]  /*3ad0*/  @P2 STG.E.U16 desc[UR36][R8.64], R26 ;  /* 0x0000001a08002986 */ /* 0x000fe2000c101524 */
[----:B------:R-:W-:Y:S01]  /*3ae0*/  F2FP.F16.F32.PACK_AB R29, RZ, R29 ;  /* 0x0000001dff1d723e */ /* 0x000fe200000000ff */
[-C--:B------:R-:W-:Y:S01]  /*3af0*/  FMUL R38, R38, R56.reuse ;  /* 0x0000003826267220 */ /* 0x080fe20000400000 */
[----:B------:R-:W-:Y:S01]  /*3b00*/  ISETP.GT.AND P2, PT, R3, 0x8, P1 ;  /* 0x000000080300780c */ /* 0x000fe20000f44270 */
[----:B------:R-:W-:Y:S01]  /*3b10*/  @P4 STG.E.U16 desc[UR36][R8.64+0x2], R27 ;  /* 0x0000021b08004986 */ /* 0x000fe2000c101524 */
[----:B------:R-:W-:Y:S01]  /*3b20*/  ISETP.GT.AND P1, PT, R4, 0x10, PT ;  /* 0x000000100400780c */ /* 0x000fe20003f24270 */
[----:B------:R-:W-:Y:S01]  /*3b30*/  FMUL R39, R39, R56 ;  /* 0x0000003827277220 */ /* 0x000fe20000400000 */
[----:B------:R-:W-:Y:S01]  /*3b40*/  F2FP.F16.F32.PACK_AB R30, RZ, R30 ;  /* 0x0000001eff1e723e */ /* 0x000fe200000000ff */
[----:B------:R-:W-:Y:S01]  /*3b50*/  @P5 STG.E.U16 desc[UR36][R6.64+0x10], R28 ;  /* 0x0000101c06005986 */ /* 0x000fe2000c101524 */
[C---:B------:R-:W-:Y:S01]  /*3b60*/  ISETP.GT.AND P4, PT, R3.reuse, RZ, P1 ;  /* 0x000000ff0300720c */ /* 0x040fe20000f84270 */
[-C--:B------:R-:W-:Y:S01]  /*3b70*/  FMUL R40, R40, R56.reuse ;  /* 0x0000003828287220 */ /* 0x080fe20000400000 */
[----:B------:R-:W-:Y:S01]  /*3b80*/  F2FP.F16.F32.PACK_AB R31, RZ, R31 ;  /* 0x0000001fff1f723e */ /* 0x000fe200000000ff */
[----:B------:R-:W-:Y:S01]  /*3b90*/  @P3 STG.E.U16 desc[UR36][R6.64+0x12], R29 ;  /* 0x0000121d06003986 */ /* 0x000fe2000c101524 */
[----:B------:R-:W-:Y:S01]  /*3ba0*/  ISETP.GT.AND P3, PT, R3, 0x8, P0 ;  /* 0x000000080300780c */ /* 0x000fe20000764270 */
[----:B------:R-:W-:Y:S01]  /*3bb0*/  FMUL R41, R41, R56 ;  /* 0x0000003829297220 */ /* 0x000fe20000400000 */
[----:B------:R-:W-:Y:S01]  /*3bc0*/  ISETP.GT.AND P0, PT, R4, 0x11, PT ;  /* 0x000000110400780c */ /* 0x000fe20003f04270 */
[----:B------:R-:W-:Y:S01]  /*3bd0*/  @P2 STG.E.U16 desc[UR36][R8.64+0x10], R30 ;  /* 0x0000101e08002986 */ /* 0x000fe2000c101524 */
[----:B------:R-:W-:Y:S01]  /*3be0*/  F2FP.F16.F32.PACK_AB R32, RZ, R32 ;  /* 0x00000020ff20723e */ /* 0x000fe200000000ff */
[-C--:B------:R-:W-:Y:S01]  /*3bf0*/  FMUL R42, R42, R56.reuse ;  /* 0x000000382a2a7220 */ /* 0x080fe20000400000 */
[----:B------:R-:W-:Y:S01]  /*3c00*/  ISETP.GT.AND P5, PT, R3, RZ, P0 ;  /* 0x000000ff0300720c */ /* 0x000fe200007a4270 */
[-C--:B------:R-:W-:Y:S01]  /*3c10*/  FMUL R43, R43, R56.reuse ;  /* 0x000000382b2b7220 */ /* 0x080fe20000400000 */
[----:B------:R-:W-:Y:S01]  /*3c20*/  ISETP.GT.AND P2, PT, R3, 0x8, P1 ;  /* 0x000000080300780c */ /* 0x000fe20000f44270 */
[-C--:B------:R-:W-:Y:S01]  /*3c30*/  FMUL R44, R44, R56.reuse ;  /* 0x000000382c2c7220 */ /* 0x080fe20000400000 */
[----:B------:R-:W-:Y:S01]  /*3c40*/  ISETP.GT.AND P1, PT, R4, 0x18, PT ;  /* 0x000000180400780c */ /* 0x000fe20003f24270 */
[-C--:B------:R-:W-:Y:S01]  /*3c50*/  FMUL R45, R45, R56.reuse ;  /* 0x000000382d2d7220 */ /* 0x080fe20000400000 */
[----:B------:R-:W-:Y:S01]  /*3c60*/  F2FP.F16.F32.PACK_AB R33, RZ, R33 ;  /* 0x00000021ff21723e */ /* 0x000fe200000000ff */
[----:B------:R-:W-:Y:S01]  /*3c70*/  @P3 STG.E.U16 desc[UR36][R8.64+0x12], R31 ;  /* 0x0000121f08003986 */ /* 0x000fe2000c101524 */
[C---:B------:R-:W-:Y:S01]  /*3c80*/  ISETP.GT.AND P3, PT, R3.reuse, 0x8, P0 ;  /* 0x000000080300780c */ /* 0x040fe20000764270 */
[-C--:B------:R-:W-:Y:S01]  /*3c90*/  FMUL R46, R46, R56.reuse ;  /* 0x000000382e2e7220 */ /* 0x080fe20000400000 */
[----:B------:R-:W-:Y:S01]  /*3ca0*/  ISETP.GT.AND P0, PT, R4, 0x19, PT ;  /* 0x000000190400780c */ /* 0x000fe20003f04270 */
[----:B------:R-:W-:Y:S01]  /*3cb0*/  @P4 STG.E.U16 desc[UR36][R6.64+0x20], R32 ;  /* 0x0000202006004986 */ /* 0x000fe2000c101524 */
[----:B------:R-:W-:Y:S01]  /*3cc0*/  ISETP.GT.AND P4, PT, R3, RZ, P1 ;  /* 0x000000ff0300720c */ /* 0x000fe20000f84270 */
[----:B------:R-:W-:Y:S01]  /*3cd0*/  FMUL R47, R47, R56 ;  /* 0x000000382f2f7220 */ /* 0x000fe20000400000 */
[----:B------:R-:W-:Y:S01]  /*3ce0*/  F2FP.F16.F32.PACK_AB R34, RZ, R34 ;  /* 0x00000022ff22723e */ /* 0x000fe200000000ff */
[----:B------:R-:W-:Y:S01]  /*3cf0*/  @P5 STG.E.U16 desc[UR36][R6.64+0x22], R33 ;  /* 0x0000222106005986 */ /* 0x000fe2000c101524 */
[----:B------:R-:W-:Y:S01]  /*3d00*/  ISETP.GT.AND P5, PT, R3, RZ, P0 ;  /* 0x000000ff0300720c */ /* 0x000fe200007a4270 */
[----:B------:R-:W-:Y:S01]  /*3d10*/  FMUL R48, R48, R56 ;  /* 0x0000003830307220 */ /* 0x000fe20000400000 */
[----:B------:R-:W-:Y:S01]  /*3d20*/  F2FP.F16.F32.PACK_AB R35, RZ, R35 ;  /* 0x00000023ff23723e */ /* 0x000fe200000000ff */
[----:B------:R-:W-:Y:S01]  /*3d30*/  @P2 STG.E.U16 desc[UR36][R8.64+0x20], R34 ;  /* 0x0000202208002986 */ /* 0x000fe2000c101524 */
[----:B------:R-:W-:Y:S01]  /*3d40*/  F2FP.F16.F32.PACK_AB R36, RZ, R36 ;  /* 0x00000024ff24723e */ /* 0x000fe200000000ff */
[-C--:B------:R-:W-:Y:S01]  /*3d50*/  FMUL R49, R49, R56.reuse ;  /* 0x0000003831317220 */ /* 0x080fe20000400000 */
[C---:B------:R-:W-:Y:S01]  /*3d60*/  ISETP.GT.AND P2, PT, R3.reuse, 0x8, P1 ;  /* 0x000000080300780c */ /* 0x040fe20000f44270 */
[----:B------:R-:W-:Y:S01]  /*3d70*/  @P3 STG.E.U16 desc[UR36][R8.64+0x22], R35 ;  /* 0x0000222308003986 */ /* 0x000fe2000c101524 */
[----:B------:R-:W-:Y:S01]  /*3d80*/  ISETP.GT.AND P1, PT, R4, 0x20, PT ;  /* 0x000000200400780c */ /* 0x000fe20003f24270 */
[-C--:B------:R-:W-:Y:S01]  /*3d90*/  FMUL R50, R50, R56.reuse ;  /* 0x0000003832327220 */ /* 0x080fe20000400000 */
[----:B------:R-:W-:Y:S01]  /*3da0*/  F2FP.F16.F32.PACK_AB R37, RZ, R37 ;  /* 0x00000025ff25723e */ /* 0x000fe200000000ff */
[----:B------:R-:W-:Y:S01]  /*3db0*/  @P4 STG.E.U16 desc[UR36][R6.64+0x30], R36 ;  /* 0x0000302406004986 */ /* 0x000fe2000c101524 */
[----:B------:R-:W-:Y:S01]  /*3dc0*/  ISETP.GT.AND P3, PT, R3, 0x8, P0 ;  /* 0x000000080300780c */ /* 0x000fe20000764270 */
[-C--:B------:R-:W-:Y:S01]  /*3dd0*/  FMUL R51, R51, R56.reuse ;  /* 0x0000003833337220 */ /* 0x080fe20000400000 */
[----:B------:R-:W-:Y:S01]  /*3de0*/  ISETP.GT.AND P0, PT, R4, 0x21, PT ;  /* 0x000000210400780c */ /* 0x000fe20003f04270 */
[----:B------:R-:W-:Y:S01]  /*3df0*/  @P5 STG.E.U16 desc[UR36][R6.64+0x32], R37 ;  /* 0x0000322506005986 */ /* 0x000fe2000c101524 */
        /* <DEDUP_REMOVED lines=10> */
[----:B------:R-:W-:-:S02]  /*3ea0*/  F2FP.F16.F32.PACK_AB R41, RZ, R41 ;  /* 0x00000029ff29723e */ /* 0x000fc400000000ff */
[C---:B------:R-:W-:Y:S01]  /*3eb0*/  ISETP.GT.AND P1, PT, R3.reuse, 0x8, P1 ;  /* 0x000000080300780c */ /* 0x040fe20000f24270 */
[----:B------:R-:W-:Y:S01]  /*3ec0*/  @P3 STG.E.U16 desc[UR36][R8.64+0x32], R39 ;  /* 0x0000322708003986 */ /* 0x000fe2000c101524 */
[C---:B------:R-:W-:Y:S02]  /*3ed0*/  ISETP.GT.AND P2, PT, R3.reuse, 0x8, P0 ;  /* 0x000000080300780c */ /* 0x040fe40000744270 */
[C---:B------:R-:W-:Y:S01]  /*3ee0*/  ISETP.GT.AND P0, PT, R4.reuse, 0x29, PT ;  /* 0x000000290400780c */ /* 0x040fe20003f04270 */
[----:B------:R-:W-:Y:S01]  /*3ef0*/  @P4 STG.E.U16 desc[UR36][R6.64+0x40], R40 ;  /* 0x0000402806004986 */ /* 0x000fe2000c101524 */
[----:B------:R-:W-:Y:S02]  /*3f00*/  ISETP.GT.AND P4, PT, R4, 0x28, PT ;  /* 0x000000280400780c */ /* 0x000fe40003f84270 */
[----:B------:R-:W-:Y:S01]  /*3f10*/  F2FP.F16.F32.PACK_AB R42, RZ, R42 ;  /* 0x0000002aff2a723e */ /* 0x000fe200000000ff */
[----:B------:R-:W-:Y:S01]  /*3f20*/  @P5 STG.E.U16 desc[UR36][R6.64+0x42], R41 ;  /* 0x0000422906005986 */ /* 0x000fe2000c101524 */
[----:B------:R-:W-:-:S02]  /*3f30*/  ISETP.GT.AND P5, PT, R3, RZ, P4 ;  /* 0x000000ff0300720c */ /* 0x000fc400027a4270 */
[C---:B------:R-:W-:Y:S01]  /*3f40*/  ISETP.GT.AND P3, PT, R3.reuse, RZ, P0 ;  /* 0x000000ff0300720c */ /* 0x040fe20000764270 */
[----:B------:R-:W-:Y:S01]  /*3f50*/  @P1 STG.E.U16 desc[UR36][R8.64+0x40], R42 ;  /* 0x0000402a08001986 */ /* 0x000fe2000c101524 */
[----:B------:R-:W-:Y:S02]  /*3f60*/  F2FP.F16.F32.PACK_AB R43, RZ, R43 ;  /* 0x0000002bff2b723e */ /* 0x000fe400000000ff */
[----:B------:R-:W-:Y:S02]  /*3f70*/  F2FP.F16.F32.PACK_AB R44, RZ, R44 ;  /* 0x0000002cff2c723e */ /* 0x000fe400000000ff */
[C---:B------:R-:W-:Y:S01]  /*3f80*/  ISETP.GT.AND P4, PT, R3.reuse, 0x8, P4 ;  /* 0x000000080300780c */ /* 0x040fe20002784270 */
[----:B------:R-:W-:Y:S01]  /*3f90*/  @P2 STG.E.U16 desc[UR36][R8.64+0x42], R43 ;  /* 0x0000422b08002986 */ /* 0x000fe2000c101524 */
[----:B------:R-:W-:Y:S02]  /*3fa0*/  F2FP.F16.F32.PACK_AB R45, RZ, R45 ;  /* 0x0000002dff2d723e */ /* 0x000fe400000000ff */
[----:B------:R-:W-:Y:S01]  /*3fb0*/  ISETP.GT.AND P2, PT, R4, 0x31, PT ;  /* 0x000000310400780c */ /* 0x000fe20003f44270 */
[----:B------:R-:W-:Y:S01]  /*3fc0*/  @P5 STG.E.U16 desc[UR36][R6.64+0x50], R44 ;  /* 0x0000502c06005986 */ /* 0x000fe2000c101524 */
[----:B------:R-:W-:-:S02]  /*3fd0*/  ISETP.GT.AND P5, PT, R3, 0x8, P0 ;  /* 0x000000080300780c */ /* 0x000fc400007a4270 */
[C---:B------:R-:W-:Y:S01]  /*3fe0*/  ISETP.GT.AND P1, PT, R4.reuse, 0x38, PT ;  /* 0x000000380400780c */ /* 0x040fe20003f24270 */
[----:B------:R-:W-:Y:S01]  /*3ff0*/  @P3 STG.E.U16 desc[UR36][R6.64+0x52], R45 ;  /* 0x0000522d06003986 */ /* 0x000fe2000c101524 */
[C---:B------:R-:W-:Y:S02]  /*4000*/  ISETP.GT.AND P3, PT, R4.reuse, 0x30, PT ;  /* 0x000000300400780c */ /* 0x040fe40003f64270 */
[----:B------:R-:W-:Y:S01]  /*4010*/  ISETP.GT.AND P0, PT, R4, 0x39, PT ;  /* 0x000000390400780c */ /* 0x000fe20003f04270 */
[----:B------:R-:W-:Y:S01]  /*4020*/  @P4 IMAD.MOV.U32 R4, RZ, RZ, R8 ;  /* 0x000000ffff044224 */ /* 0x000fe200078e0008 */
[----:B------:R-:W-:Y:S01]  /*4030*/  F2FP.F16.F32.PACK_AB R46, RZ, R46 ;  /* 0x0000002eff2e723e */ /* 0x000fe200000000ff */
[----:B------:R-:W-:Y:S01]  /*4040*/  @P4 IMAD.MOV.U32 R5, RZ, RZ, R9 ;  /* 0x000000ffff054224 */ /* 0x000fe200078e0009 */
[----:B------:R-:W-:Y:S02]  /*4050*/  F2FP.F16.F32.PACK_AB R47, RZ, R47 ;  /* 0x0000002fff2f723e */ /* 0x000fe400000000ff */
[----:B------:R-:W-:-:S02]  /*4060*/  F2FP.F16.F32.PACK_AB R48, RZ, R48 ;  /* 0x00000030ff30723e */ /* 0x000fc400000000ff */
[----:B------:R0:W-:Y:S01]  /*4070*/  @P4 STG.E.U16 desc[UR36][R4.64+0x50], R46 ;  /* 0x0000502e04004986 */ /* 0x0001e2000c101524 */
[C---:B------:R-:W-:Y:S02]  /*4080*/  ISETP.GT.AND P4, PT, R3.reuse, RZ, P2 ;  /* 0x000000ff0300720c */ /* 0x040fe40001784270 */
[----:B------:R-:W-:Y:S02]  /*4090*/  F2FP.F16.F32.PACK_AB R49, RZ, R49 ;  /* 0x00000031ff31723e */ /* 0x000fe400000000ff */
[----:B------:R-:W-:Y:S02]  /*40a0*/  ISETP.GT.AND P2, PT, R3, 0x8, P2 ;  /* 0x000000080300780c */ /* 0x000fe40001744270 */
[----:B------:R-:W-:Y:S02]  /*40b0*/  F2FP.F16.F32.PACK_AB R50, RZ, R50 ;  /* 0x00000032ff32723e */ /* 0x000fe400000000ff */
[----:B------:R-:W-:Y:S02]  /*40c0*/  F2FP.F16.F32.PACK_AB R51, RZ, R51 ;  /* 0x00000033ff33723e */ /* 0x000fe400000000ff */
[----:B------:R-:W-:Y:S01]  /*40d0*/  F2FP.F16.F32.PACK_AB R52, RZ, R52 ;  /* 0x00000034ff34723e */ /* 0x000fe200000000ff */
[----:B0-----:R-:W-:Y:S01]  /*40e0*/  @P5 IMAD.MOV.U32 R4, RZ, RZ, R8 ;  /* 0x000000ffff045224 */ /* 0x001fe200078e0008 */
[----:B------:R-:W-:Y:S01]  /*40f0*/  F2FP.F16.F32.PACK_AB R53, RZ, R53 ;  /* 0x00000035ff35723e */ /* 0x000fe200000000ff */
[----:B------:R-:W-:Y:S01]  /*4100*/  @P5 IMAD.MOV.U32 R5, RZ, RZ, R9 ;  /* 0x000000ffff055224 */ /* 0x000fe200078e0009 */
[----:B------:R-:W-:-:S02]  /*4110*/  F2FP.F16.F32.PACK_AB R54, RZ, R54 ;  /* 0x00000036ff36723e */ /* 0x000fc400000000ff */
[----:B------:R-:W-:Y:S02]  /*4120*/  F2FP.F16.F32.PACK_AB R55, RZ, R55 ;  /* 0x00000037ff37723e */ /* 0x000fe400000000ff */
[----:B------:R0:W-:Y:S01]  /*4130*/  @P5 STG.E.U16 desc[UR36][R4.64+0x52], R47 ;  /* 0x0000522f04005986 */ /* 0x0001e2000c101524 */
[C---:B------:R-:W-:Y:S02]  /*4140*/  ISETP.GT.AND P5, PT, R3.reuse, RZ, P3 ;  /* 0x000000ff0300720c */ /* 0x040fe40001fa4270 */
[----:B------:R-:W-:-:S11]  /*4150*/  ISETP.GT.AND P3, PT, R3, 0x8, P3 ;  /* 0x000000080300780c */ /* 0x000fd60001f64270 */
[----:B0-----:R-:W-:Y:S02]  /*4160*/  @P5 IMAD.MOV.U32 R4, RZ, RZ, R6 ;  /* 0x000000ffff045224 */ /* 0x001fe400078e0006 */
[----:B------:R-:W-:-:S05]  /*4170*/  @P5 IMAD.MOV.U32 R5, RZ, RZ, R7 ;  /* 0x000000ffff055224 */ /* 0x000fca00078e0007 */
[----:B------:R0:W-:Y:S01]  /*4180*/  @P5 STG.E.U16 desc[UR36][R4.64+0x60], R48 ;  /* 0x0000603004005986 */ /* 0x0001e2000c101524 */
[C---:B------:R-:W-:Y:S02]  /*4190*/  ISETP.GT.AND P5, PT, R3.reuse, RZ, P0 ;  /* 0x000000ff0300720c */ /* 0x040fe400007a4270 */
[----:B------:R-:W-:Y:S01]  /*41a0*/  ISETP.GT.AND P0, PT, R3, 0x8, P0 ;  /* 0x000000080300780c */ /* 0x000fe20000704270 */
[----:B0-----:R-:W-:Y:S02]  /*41b0*/  @P4 IMAD.MOV.U32 R4, RZ, RZ, R6 ;  /* 0x000000ffff044224 */ /* 0x001fe400078e0006 */
[----:B------:R-:W-:-:S05]  /*41c0*/  @P4 IMAD.MOV.U32 R5, RZ, RZ, R7 ;  /* 0x000000ffff054224 */ /* 0x000fca00078e0007 */
[----:B------:R0:W-:Y:S01]  /*41d0*/  @P4 STG.E.U16 desc[UR36][R4.64+0x62], R49 ;  /* 0x0000623104004986 */ /* 0x0001e2000c101524 */
[C---:B------:R-:W-:Y:S02]  /*41e0*/  ISETP.GT.AND P4, PT, R3.reuse, RZ, P1 ;  /* 0x000000ff0300720c */ /* 0x040fe40000f84270 */
[----:B------:R-:W-:Y:S01]  /*41f0*/  ISETP.GT.AND P1, PT, R3, 0x8, P1 ;  /* 0x000000080300780c */ /* 0x000fe20000f24270 */
[----:B0-----:R-:W-:Y:S02]  /*4200*/  @P3 IMAD.MOV.U32 R4, RZ, RZ, R8 ;  /* 0x000000ffff043224 */ /* 0x001fe400078e0008 */
[----:B------:R-:W-:-:S05]  /*4210*/  @P3 IMAD.MOV.U32 R5, RZ, RZ, R9 ;  /* 0x000000ffff053224 */ /* 0x000fca00078e0009 */
[----:B------:R0:W-:Y:S02]  /*4220*/  @P3 STG.E.U16 desc[UR36][R4.64+0x60], R50 ;  /* 0x0000603204003986 */ /* 0x0001e4000c101524 */
[----:B0-----:R-:W-:Y:S02]  /*4230*/  @P2 IMAD.MOV.U32 R4, RZ, RZ, R8 ;  /* 0x000000ffff042224 */ /* 0x001fe400078e0008 */
[----:B------:R-:W-:-:S05]  /*4240*/  @P2 IMAD.MOV.U32 R5, RZ, RZ, R9 ;  /* 0x000000ffff052224 */ /* 0x000fca00078e0009 */
[----:B------:R0:W-:Y:S02]  /*4250*/  @P2 STG.E.U16 desc[UR36][R4.64+0x62], R51 ;  /* 0x0000623304002986 */ /* 0x0001e4000c101524 */
[----:B0-----:R-:W-:Y:S02]  /*4260*/  @P4 IMAD.MOV.U32 R4, RZ, RZ, R6 ;  /* 0x000000ffff044224 */ /* 0x001fe400078e0006 */
[----:B------:R-:W-:-:S05]  /*4270*/  @P4 IMAD.MOV.U32 R5, RZ, RZ, R7 ;  /* 0x000000ffff054224 */ /* 0x000fca00078e0007 */
[----:B------:R0:W-:Y:S04]  /*4280*/  @P4 STG.E.U16 desc[UR36][R4.64+0x70], R52 ;  /* 0x0000703404004986 */ /* 0x0001e8000c101524 */
[----:B------:R1:W-:Y:S01]  /*4290*/  @P5 STG.E.U16 desc[UR36][R6.64+0x72], R53 ;  /* 0x0000723506005986 */ /* 0x0003e2000c101524 */
[----:B0-----:R-:W-:Y:S02]  /*42a0*/  @P1 IMAD.MOV.U32 R4, RZ, RZ, R8 ;  /* 0x000000ffff041224 */ /* 0x001fe400078e0008 */
[----:B------:R-:W-:-:S05]  /*42b0*/  @P1 IMAD.MOV.U32 R5, RZ, RZ, R9 ;  /* 0x000000ffff051224 */ /* 0x000fca00078e0009 */
[----:B------:R1:W-:Y:S04]  /*42c0*/  @P1 STG.E.U16 desc[UR36][R4.64+0x70], R54 ;  /* 0x0000703604001986 */ /* 0x0003e8000c101524 */
[----:B------:R1:W-:Y:S02]  /*42d0*/  @P0 STG.E.U16 desc[UR36][R8.64+0x72], R55 ;  /* 0x0000723708000986 */ /* 0x0003e4000c101524 */
.L_x_97:
[----:B------:R-:W-:Y:S05]  /*42e0*/  BSYNC B0 ;  /* 0x0000000000007941 */ /* 0x000fea0003800000 */
.L_x_35:
[----:B------:R-:W-:Y:S01]  /*42f0*/  ULDC UR4, c[0x0][0xc] ;  /* 0x0000030000047ab9 */ /* 0x000fe20000000800 */
[----:B------:R-:W-:Y:S01]  /*4300*/  ULDC UR5, c[0x0][0x10] ;  /* 0x0000040000057ab9 */ /* 0x000fe20000000800 */
[----:B------:R-:W4:Y:S01]  /*4310*/  LDC R3, c[0x0][0x14] ;  /* 0x00000500ff037b82 */ /* 0x000f220000000800 */
[----:B------:R-:W-:Y:S01]  /*4320*/  UIMAD.WIDE.U32 UR4, UR4, UR5, URZ ;  /* 0x00000005040472a5 */ /* 0x000fe2000f8e003f */
[----:B------:R-:W-:Y:S02]  /*4330*/  IMAD.MOV.U32 R61, RZ, RZ, -0x1 ;  /* 0xffffffffff3d7424 */ /* 0x000fe400078e00ff */
[----:B------:R-:W-:-:S03]  /*4340*/  IMAD.MOV.U32 R59, RZ, RZ, -0x1 ;  /* 0xffffffffff3b7424 */ /* 0x000fc600078e00ff */
[----:B----4-:R-:W-:-:S04]  /*4350*/  IMAD.WIDE.U32 R16, R3, UR4, R16 ;  /* 0x0000000403107c25 */ /* 0x010fc8000f8e0010 */
[----:B------:R-:W-:Y:S01]  /*4360*/  IMAD R3, R3, UR5, RZ ;  /* 0x0000000503037c24 */ /* 0x000fe2000f8e02ff */
[----:B------:R-:W-:Y:S02]  /*4370*/  ULDC.64 UR4, c[0x0][0x650] ;  /* 0x0001940000047ab9 */ /* 0x000fe40000000a00 */
[----:B------:R-:W-:Y:S01]  /*4380*/  ISETP.GE.U32.AND P0, PT, R16, UR4, PT ;  /* 0x0000000410007c0c */ /* 0x000fe2000bf06070 */
[--C-:B------:R-:W-:Y:S01]  /*4390*/  IMAD.IADD R17, R17, 0x1, R3.reuse ;  /* 0x0000000111117824 */ /* 0x100fe200078e0203 */
[----:B------:R-:W-:-:S04]  /*43a0*/  PRMT R3, RZ, 0x7610, R3 ;  /* 0x00007610ff037816 */ /* 0x000fc80000000003 */
[----:B------:R-:W-:-:S13]  /*43b0*/  ISETP.GE.U32.AND.EX P0, PT, R17, UR5, PT, P0 ;  /* 0x0000000511007c0c */ /* 0x000fda000bf06100 */
[----:B------:R-:W-:Y:S05]  /*43c0*/  @P0 BRA `(.L_x_98) ;  /* 0x0000000400640947 */ /* 0x000fea0003800000 */
[----:B---3--:R-:W3:Y:S01]  /*43d0*/  S2R R12, SR_CTAID.X ;  /* 0x00000000000c7919 */ /* 0x008ee20000002500 */
[----:B-12---:R-:W1:Y:S01]  /*43e0*/  LDC.64 R10, c[0x0][0x628] ;  /* 0x00018a00ff0a7b82 */ /* 0x006e620000000a00 */
[----:B------:R-:W-:Y:S01]  /*43f0*/  ULDC UR4, c[0x0][0x150] ;  /* 0x0000540000047ab9 */ /* 0x000fe20000000800 */
[----:B------:R-:W-:Y:S01]  /*4400*/  IMAD.MOV.U32 R8, RZ, RZ, R16 ;  /* 0x000000ffff087224 */ /* 0x000fe200078e0010 */
[----:B-----5:R-:W2:Y:S01]  /*4410*/  S2R R24, SR_CTAID.Y ;  /* 0x0000000000187919 */ /* 0x020ea20000002600 */
[----:B------:R-:W-:-:S04]  /*4420*/  IMAD.MOV.U32 R9, RZ, RZ, R17 ;  /* 0x000000ffff097224 */ /* 0x000fc800078e0011 */
[----:B------:R-:W4:Y:S08]  /*4430*/  LDC R21, c[0x0][0x144] ;  /* 0x00005100ff157b82 */ /* 0x000f300000000800 */
[----:B------:R-:W0:Y:S08]  /*4440*/  LDC R0, c[0x0][0x630] ;  /* 0x00018c00ff007b82 */ /* 0x000e300000000800 */
[----:B------:R-:W0:Y:S01]  /*4450*/  LDC.64 R14, c[0x0][0x620] ;  /* 0x00018800ff0e7b82 */ /* 0x000e220000000a00 */
[----:B-1----:R-:W-:-:S04]  /*4460*/  ISETP.NE.U32.AND P0, PT, R10, RZ, PT ;  /* 0x000000ff0a00720c */ /* 0x002fc80003f05070 */
[----:B------:R-:W-:Y:S02]  /*4470*/  ISETP.NE.AND.EX P0, PT, R11, RZ, PT, P0 ;  /* 0x000000ff0b00720c */ /* 0x000fe40003f05300 */
[----:B---3--:R-:W-:-:S05]  /*4480*/  I2FP.F32.U32 R3, R12 ;  /* 0x0000000c00037245 */ /* 0x008fca0000201000 */
[----:B------:R-:W-:-:S04]  /*4490*/  FMUL R3, R3, UR4 ;  /* 0x0000000403037c20 */ /* 0x000fc80008400000 */
[----:B------:R1:W3:Y:S02]  /*44a0*/  F2I.U32.TRUNC.NTZ R20, R3 ;  /* 0x0000000300147305 */ /* 0x0002e4000020f000 */
[----:B--2-4-:R-:W-:Y:S05]  /*44b0*/  @!P0 BRA `(.L_x_99) ;  /* 0x0000000000288947 */ /* 0x014fea0003800000 */
[----:B-1----:R-:W1:Y:S02]  /*44c0*/  LDC R3, c[0x0][0x634] ;  /* 0x00018d00ff037b82 */ /* 0x002e640000000800 */
[----:B-1----:R-:W-:-:S05]  /*44d0*/  IADD3 R3, P0, R16, R3, RZ ;  /* 0x0000000310037210 */ /* 0x002fca0007f1e0ff */
[----:B------:R-:W-:-:S04]  /*44e0*/  IMAD.X R13, RZ, RZ, R17, P0 ;  /* 0x000000ffff0d7224 */ /* 0x000fc800000e0611 */
[----:B0-----:R-:W-:-:S04]  /*44f0*/  IMAD.WIDE.U32 R4, R13, R10, RZ ;  /* 0x0000000a0d047225 */ /* 0x001fc800078e00ff */
[----:B------:R-:W-:-:S04]  /*4500*/  IMAD.WIDE.U32 R6, P0, R3, R11, R4 ;  /* 0x0000000b03067225 */ /* 0x000fc80007800004 */
[----:B------:R-:W-:-:S04]  /*4510*/  IMAD.WIDE.U32 R4, R3, R10, RZ ;  /* 0x0000000a03047225 */ /* 0x000fc800078e00ff */
[----:B------:R-:W-:Y:S01]  /*4520*/  IMAD.X R9, RZ, RZ, RZ, P0 ;  /* 0x000000ffff097224 */ /* 0x000fe200000e06ff */
[----:B------:R-:W-:Y:S01]  /*4530*/  IADD3 RZ, P0, R5, R6, RZ ;  /* 0x0000000605ff7210 */ /* 0x000fe20007f1e0ff */
[----:B------:R-:W-:-:S04]  /*4540*/  IMAD.MOV.U32 R8, RZ, RZ, R7 ;  /* 0x000000ffff087224 */ /* 0x000fc800078e0007 */
[----:B------:R-:W-:-:S08]  /*4550*/  IMAD.WIDE.U32.X R8, R13, R11, R8, P0 ;  /* 0x0000000b0d087225 */ /* 0x000fd000000e0408 */
.L_x_99:
[----:B------:R-:W2:Y:S01]  /*4560*/  LDC.64 R28, c[0x0][0x640] ;  /* 0x00019000ff1c7b82 */ /* 0x000ea20000000a00 */
[-CC-:B0-----:R-:W-:Y:S01]  /*4570*/  SHF.R.U64 R59, R8, R0.reuse, R9.reuse ;  /* 0x00000000083b7219 */ /* 0x181fe20000001209 */
[----:B---3--:R-:W-:Y:S01]  /*4580*/  IMAD.MOV R20, RZ, RZ, -R20 ;  /* 0x000000ffff147224 */ /* 0x008fe200078e0a14 */
[----:B------:R-:W-:Y:S01]  /*4590*/  SHF.R.U32.HI R0, RZ, R0, R9 ;  /* 0x00000000ff007219 */ /* 0x000fe20000011609 */
[----:B------:R-:W-:Y:S01]  /*45a0*/  ULDC UR4, c[0x0][0x154] ;  /* 0x0000550000047ab9 */ /* 0x000fe20000000800 */
[----:B-1----:R-:W-:Y:S01]  /*45b0*/  IADD3 R3, P0, RZ, -R59, RZ ;  /* 0x8000003bff037210 */ /* 0x002fe20007f1e0ff */
[----:B------:R-:W-:Y:S02]  /*45c0*/  IMAD R21, R21, R20, R12 ;  /* 0x0000001415157224 */ /* 0x000fe400078e020c */
[----:B------:R-:W0:Y:S01]  /*45d0*/  LDC R6, c[0x0][0x618] ;  /* 0x00018600ff067b82 */ /* 0x000e220000000800 */
[----:B------:R-:W-:Y:S02]  /*45e0*/  IMAD.MOV.U32 R7, RZ, RZ, 0x1 ;  /* 0x00000001ff077424 */ /* 0x000fe400078e00ff */
[----:B------:R-:W-:-:S04]  /*45f0*/  IMAD.X R5, RZ, RZ, ~R0, P0 ;  /* 0x000000ffff057224 */ /* 0x000fc800000e0e00 */
[-C--:B------:R-:W-:Y:S01]  /*4600*/  IMAD R0, R5, R14.reuse, RZ ;  /* 0x0000000e05007224 */ /* 0x080fe200078e02ff */
[----:B------:R-:W1:Y:S01]  /*4610*/  LDC R8, c[0x0][0x608] ;  /* 0x00018200ff087b82 */ /* 0x000e620000000800 */
[----:B------:R-:W-:-:S04]  /*4620*/  IMAD.WIDE.U32 R4, R3, R14, R16 ;  /* 0x0000000e03047225 */ /* 0x000fc800078e0010 */
[----:B------:R-:W-:Y:S01]  /*4630*/  IMAD R3, R3, R15, R0 ;  /* 0x0000000f03037224 */ /* 0x000fe200078e0200 */
[----:B------:R-:W-:Y:S02]  /*4640*/  I2FP.F32.U32 R0, R24 ;  /* 0x0000001800007245 */ /* 0x000fe40000201000 */
[----:B------:R-:W3:Y:S01]  /*4650*/  LDC R26, c[0x0][0x658] ;  /* 0x00019600ff1a7b82 */ /* 0x000ee20000000800 */
[----:B------:R-:W-:Y:S01]  /*4660*/  IMAD.IADD R3, R5, 0x1, R3 ;  /* 0x0000000105037824 */ /* 0x000fe200078e0203 */
[----:B--2---:R-:W-:Y:S01]  /*4670*/  ISETP.NE.U32.AND P0, PT, R28, RZ, PT ;  /* 0x000000ff1c00720c */ /* 0x004fe20003f05070 */
[----:B------:R-:W-:Y:S01]  /*4680*/  FMUL R0, R0, UR4 ;  /* 0x0000000400007c20 */ /* 0x000fe20008400000 */
[----:B------:R-:W-:Y:S02]  /*4690*/  IMAD.MOV.U32 R5, RZ, RZ, -0x1 ;  /* 0xffffffffff057424 */ /* 0x000fe400078e00ff */
[----:B------:R-:W-:Y:S01]  /*46a0*/  ISETP.NE.AND.EX P0, PT, R29, RZ, PT, P0 ;  /* 0x000000ff1d00720c */ /* 0x000fe20003f05300 */
[----:B------:R2:W4:Y:S01]  /*46b0*/  F2I.U32.TRUNC.NTZ R13, R0 ;  /* 0x00000000000d7305 */ /* 0x000522000020f000 */
[----:B------:R-:W2:Y:S01]  /*46c0*/  LDC R15, c[0x0][0x148] ;  /* 0x00005200ff0f7b82 */ /* 0x000ea20000000800 */
[----:B0-----:R-:W-:-:S02]  /*46d0*/  SHF.R.U64 R12, R4, R6, R3 ;  /* 0x00000006040c7219 */ /* 0x001fc40000001203 */
[----:B------:R-:W-:-:S05]  /*46e0*/  SHF.R.U32.HI R3, RZ, R6, R3 ;  /* 0x00000006ff037219 */ /* 0x000fca0000011603 */
[----:B------:R-:W0:Y:S01]  /*46f0*/  LDC R20, c[0x0][0x600] ;  /* 0x00018000ff147b82 */ /* 0x000e220000000800 */
[-CC-:B-1----:R-:W-:Y:S02]  /*4700*/  SHF.R.U64 R10, R12, R8.reuse, R3.reuse ;  /* 0x000000080c0a7219 */ /* 0x182fe40000001203 */
[----:B------:R-:W-:-:S05]  /*4710*/  SHF.R.U32.HI R3, RZ, R8, R3 ;  /* 0x00000008ff037219 */ /* 0x000fca0000011603 */
[----:B------:R-:W1:Y:S01]  /*4720*/  LDC R27, c[0x0][0x648] ;  /* 0x00019200ff1b7b82 */ /* 0x000e620000000800 */
[-C--:B---3--:R-:W-:Y:S02]  /*4730*/  SHF.L.U32 R4, R5, R26.reuse, RZ ;  /* 0x0000001a05047219 */ /* 0x088fe400000006ff */
[-CC-:B------:R-:W-:Y:S02]  /*4740*/  SHF.R.U64 R14, R10, R26.reuse, R3.reuse ;  /* 0x0000001a0a0e7219 */ /* 0x180fe40000001203 */
[----:B------:R-:W-:Y:S02]  /*4750*/  SHF.R.U32.HI R5, RZ, R26, R3 ;  /* 0x0000001aff057219 */ /* 0x000fe40000011603 */
[----:B------:R-:W-:Y:S01]  /*4760*/  LOP3.LUT R25, RZ, R4, RZ, 0x33, !PT ;  /* 0x00000004ff197212 */ /* 0x000fe200078e33ff */
[----:B------:R-:W3:Y:S01]  /*4770*/  LDC R30, c[0x0][0x638] ;  /* 0x00018e00ff1e7b82 */ /* 0x000ee20000000800 */
[----:B------:R-:W-:Y:S01]  /*4780*/  SHF.L.U32 R26, R7, R26, RZ ;  /* 0x0000001a071a7219 */ /* 0x000fe200000006ff */
[----:B------:R-:W-:-:S06]  /*4790*/  IMAD.MOV.U32 R4, RZ, RZ, R14 ;  /* 0x000000ffff047224 */ /* 0x000fcc00078e000e */
[----:B------:R-:W0:Y:S01]  /*47a0*/  LDC R31, c[0x0][0x610] ;  /* 0x00018400ff1f7b82 */ /* 0x000e220000000800 */
[----:B----4-:R-:W-:Y:S05]  /*47b0*/  @!P0 BRA `(.L_x_100) ;  /* 0x0000000000288947 */ /* 0x010fea0003800000 */
        /* <DEDUP_REMOVED lines=10> */
.L_x_100:
[----:B------:R-:W-:Y:S01]  /*4860*/  ISETP.NE.AND P0, PT, R2, 0x1, PT ;  /* 0x000000010200780c */ /* 0x000fe20003f05270 */
[----:B0-----:R-:W-:Y:S01]  /*4870*/  VIADD R7, R20, 0xffffffff ;  /* 0xffffffff14077836 */ /* 0x001fe20000000000 */
[----:B-12---:R-:W-:Y:S01]  /*4880*/  SHF.R.U64 R0, R4, R27, R5 ;  /* 0x0000001b04007219 */ /* 0x006fe20000001205 */
[----:B------:R-:W-:Y:S01]  /*4890*/  IMAD.MOV R13, RZ, RZ, -R13 ;  /* 0x000000ffff0d7224 */ /* 0x000fe200078e0a0d */
[----:B------:R-:W-:Y:S01]  /*48a0*/  LOP3.LUT R5, R10, R25, RZ, 0xc0, !PT ;  /* 0x000000190a057212 */ /* 0x000fe200078ec0ff */
[----:B------:R-:W-:Y:S01]  /*48b0*/  IMAD.MOV.U32 R4, RZ, RZ, 0x1 ;  /* 0x00000001ff047424 */ /* 0x000fe200078e00ff */
[----:B------:R-:W-:Y:S01]  /*48c0*/  LOP3.LUT R12, R12, R7, RZ, 0xc0, !PT ;  /* 0x000000070c0c7212 */ /* 0x000fe200078ec0ff */
[----:B------:R-:W-:Y:S02]  /*48d0*/  IMAD.MOV R3, RZ, RZ, -R0 ;  /* 0x000000ffff037224 */ /* 0x000fe400078e0a00 */
[----:B------:R-:W-:Y:S02]  /*48e0*/  IMAD R0, R26, R0, R5 ;  /* 0x000000001a007224 */ /* 0x000fe400078e0205 */
[----:B---3--:R-:W-:-:S02]  /*48f0*/  IMAD R3, R3, R30, R14 ;  /* 0x0000001e03037224 */ /* 0x008fc400078e020e */
[----:B------:R-:W-:Y:S02]  /*4900*/  @P0 IMAD R21, R15, R13, R24 ;  /* 0x0000000d0f150224 */ /* 0x000fe400078e0218 */
[----:B------:R-:W-:Y:S01]  /*4910*/  IMAD R5, R3, R20, R12 ;  /* 0x0000001403057224 */ /* 0x000fe200078e020c */
[----:B------:R-:W-:Y:S01]  /*4920*/  PRMT R3, R4, 0x7610, R3 ;  /* 0x0000761004037816 */ /* 0x000fe20000000003 */
[----:B------:R-:W-:-:S05]  /*4930*/  IMAD R0, R0, R31, R21 ;  /* 0x0000001f00007224 */ /* 0x000fca00078e0215 */
[----:B------:R-:W-:Y:S02]  /*4940*/  SEL R61, R5, R0, !P0 ;  /* 0x00000000053d7207 */ /* 0x000fe40004000000 */
[----:B------:R-:W-:-:S07]  /*4950*/  SEL R0, R0, R5, !P0 ;  /* 0x0000000500007207 */ /* 0x000fce0004000000 */
.L_x_98:
[----:B------:R-:W-:Y:S01]  /*4960*/  LOP3.LUT P0, RZ, R3, 0xff, RZ, 0xc0, !PT ;  /* 0x000000ff03ff7812 */ /* 0x000fe2000780c0ff */
[----:B------:R-:W-:-:S12]  /*4970*/  IMAD.MOV.U32 R60, RZ, RZ, R0 ;  /* 0x000000ffff3c7224 */ /* 0x000fd800078e0000 */
[----:B------:R-:W-:Y:S05]  /*4980*/  @P0 BRA `(.L_x_101) ;  /* 0xffffffc800940947 */ /* 0x000fea000383ffff */
[----:B------:R-:W-:Y:S05]  /*4990*/  EXIT ;  /* 0x000000000000794d */ /* 0x000fea0003800000 */
.L_x_8:
[----:B0-----:R-:W-:Y:S01]  /*49a0*/  ULDC.64 UR4, c[0x0][0x650] ;  /* 0x0001940000047ab9 */ /* 0x001fe20000000a00 */
        /* <DEDUP_REMOVED lines=25> */
.L_x_103:
[----:B------:R-:W0:Y:S01]  /*4b40*/  LDC.64 R28, c[0x0][0x640] ;  /* 0x00019000ff1c7b82 */ /* 0x000e220000000a00 */
[-CC-:B------:R-:W-:Y:S01]  /*4b50*/  SHF.R.U64 R22, R12, R6.reuse, R13.reuse ;  /* 0x000000060c167219 */ /* 0x180fe2000000120d */
[----:B------:R-:W-:Y:S01]  /*4b60*/  IMAD.MOV.U32 R30, RZ, RZ, 0x1 ;  /* 0x00000001ff1e7424 */ /* 0x000fe200078e00ff */
[----:B------:R-:W-:Y:S02]  /*4b70*/  SHF.R.U32.HI R6, RZ, R6, R13 ;  /* 0x00000006ff067219 */ /* 0x000fe4000001160d */
        /* <DEDUP_REMOVED lines=8> */
[----:B------:R-:W-:Y:S01]  /*4c00*/  IMAD.IADD R9, R9, 0x1, R11 ;  /* 0x0000000109097824 */ /* 0x000fe200078e020b */
[----:B0-----:R-:W-:-:S04]  /*4c10*/  ISETP.NE.U32.AND P0, PT, R28, RZ, PT ;  /* 0x000000ff1c00720c */ /* 0x001fc80003f05070 */
[----:B------:R-:W-:Y:S02]  /*4c20*/  ISETP.NE.AND.EX P0, PT, R29, RZ, PT, P0 ;  /* 0x000000ff1d00720c */ /* 0x000fe40003f05300 */
[----:B------:R-:W0:Y:S01]  /*4c30*/  LDC R20, c[0x0][0x600] ;  /* 0x00018000ff147b82 */ /* 0x000e220000000800 */
[-CC-:B-1----:R-:W-:Y:S01]  /*4c40*/  SHF.R.U64 R14, R8, R10.reuse, R9.reuse ;  /* 0x0000000a080e7219 */ /* 0x182fe20000001209 */
[----:B------:R-:W-:Y:S01]  /*4c50*/  IMAD.MOV.U32 R8, RZ, RZ, -0x1 ;  /* 0xffffffffff087424 */ /* 0x000fe200078e00ff */
[----:B------:R-:W-:-:S05]  /*4c60*/  SHF.R.U32.HI R9, RZ, R10, R9 ;  /* 0x0000000aff097219 */ /* 0x000fca0000011609 */
[----:B------:R-:W1:Y:S01]  /*4c70*/  LDC R24, c[0x0][0x648] ;  /* 0x00019200ff187b82 */ /* 0x000e620000000800 */
[-CC-:B--2---:R-:W-:Y:S02]  /*4c80*/  SHF.R.U64 R23, R14, R12.reuse, R9.reuse ;  /* 0x0000000c0e177219 */ /* 0x184fe40000001209 */
[----:B------:R-:W-:-:S05]  /*4c90*/  SHF.R.U32.HI R6, RZ, R12, R9 ;  /* 0x0000000cff067219 */ /* 0x000fca0000011609 */
[----:B------:R-:W2:Y:S01]  /*4ca0*/  LDC R26, c[0x0][0x638] ;  /* 0x00018e00ff1a7b82 */ /* 0x000ea20000000800 */
[-C--:B---3--:R-:W-:Y:S02]  /*4cb0*/  SHF.L.U32 R8, R8, R27.reuse, RZ ;  /* 0x0000001b08087219 */ /* 0x088fe400000006ff */
[-CC-:B------:R-:W-:Y:S02]  /*4cc0*/  SHF.R.U64 R25, R23, R27.reuse, R6.reuse ;  /* 0x0000001b17197219 */ /* 0x180fe40000001206 */
[----:B------:R-:W-:Y:S02]  /*4cd0*/  LOP3.LUT R32, RZ, R8, RZ, 0x33, !PT ;  /* 0x00000008ff207212 */ /* 0x000fe400078e33ff */
[----:B------:R-:W-:Y:S01]  /*4ce0*/  SHF.R.U32.HI R9, RZ, R27, R6 ;  /* 0x0000001bff097219 */ /* 0x000fe20000011606 */
[----:B------:R-:W3:Y:S01]  /*4cf0*/  LDC R31, c[0x0][0x610] ;  /* 0x00018400ff1f7b82 */ /* 0x000ee20000000800 */
[----:B------:R-:W-:Y:S01]  /*4d00*/  IMAD.MOV.U32 R8, RZ, RZ, R25 ;  /* 0x000000ffff087224 */ /* 0x000fe200078e0019 */
[----:B------:R-:W-:Y:S06]  /*4d10*/  @!P0 BRA `(.L_x_104) ;  /* 0x0000000000288947 */ /* 0x000fec0003800000 */
        /* <DEDUP_REMOVED lines=10> */
.L_x_104:
[----:B------:R-:W-:Y:S01]  /*4dc0*/  ISETP.NE.AND P0, PT, R2, 0x1, PT ;  /* 0x000000010200780c */ /* 0x000fe20003f05270 */
[----:B------:R-:W-:Y:S01]  /*4dd0*/  IMAD.MOV.U32 R13, RZ, RZ, R22 ;  /* 0x000000ffff0d7224 */ /* 0x000fe200078e0016 */
[----:B-1----:R-:W-:Y:S01]  /*4de0*/  SHF.R.U64 R6, R8, R24, R9 ;  /* 0x0000001808067219 */ /* 0x002fe20000001209 */
[----:B0-----:R-:W-:Y:S01]  /*4df0*/  VIADD R9, R20, 0xffffffff ;  /* 0xffffffff14097836 */ /* 0x001fe20000000000 */
[----:B------:R-:W-:Y:S02]  /*4e00*/  SHF.L.U32 R30, R30, R27, RZ ;  /* 0x0000001b1e1e7219 */ /* 0x000fe400000006ff */
[----:B------:R-:W-:Y:S01]  /*4e10*/  LOP3.LUT R5, R23, R32, RZ, 0xc0, !PT ;  /* 0x0000002017057212 */ /* 0x000fe200078ec0ff */
[----:B------:R-:W-:-:S04]  /*4e20*/  IMAD.MOV R8, RZ, RZ, -R6 ;  /* 0x000000ffff087224 */ /* 0x000fc800078e0a06 */
[----:B------:R-:W-:Y:S01]  /*4e30*/  IMAD R6, R30, R6, R5 ;  /* 0x000000061e067224 */ /* 0x000fe200078e0205 */
[----:B------:R-:W-:Y:S01]  /*4e40*/  LOP3.LUT R5, R14, R9, RZ, 0xc0, !PT ;  /* 0x000000090e057212 */ /* 0x000fe200078ec0ff */
[----:B------:R-:W-:Y:S02]  /*4e50*/  @P0 IMAD R3, R7, R21, R4 ;  /* 0x0000001507030224 */ /* 0x000fe400078e0204 */
[----:B--2---:R-:W-:Y:S02]  /*4e60*/  IMAD R4, R8, R26, R25 ;  /* 0x0000001a08047224 */ /* 0x004fe400078e0219 */
[----:B---3--:R-:W-:Y:S02]  /*4e70*/  IMAD R3, R6, R31, R3 ;  /* 0x0000001f06037224 */ /* 0x008fe400078e0203 */
[----:B------:R-:W-:Y:S02]  /*4e80*/  IMAD R4, R4, R20, R5 ;  /* 0x0000001404047224 */ /* 0x000fe400078e0205 */
[----:B------:R-:W-:-:S03]  /*4e90*/  IMAD.MOV.U32 R6, RZ, RZ, 0x1 ;  /* 0x00000001ff067424 */ /* 0x000fc600078e00ff */
[----:B------:R-:W-:Y:S02]  /*4ea0*/  SEL R20, R4, R3, !P0 ;  /* 0x0000000304147207 */ /* 0x000fe40004000000 */
[----:B------:R-:W-:-:S07]  /*4eb0*/  SEL R11, R3, R4, !P0 ;  /* 0x00000004030b7207 */ /* 0x000fce0004000000 */
.L_x_102:
[----:B------:R-:W-:-:S08]  /*4ec0*/  NOP ;  /* 0x0000000000007918 */ /* 0x000fd00000000000 */
[----:B------:R-:W0:-:S00]  /*4ed0*/  USETMAXREG.DEALLOC.CTAPOOL 0x28 ;  /* 0x00000028000079c8 */ /* 0x000e0000080e0500 */
[----:B0-----:R-:W-:-:S13]  /*4ee0*/  ISETP.NE.AND P0, PT, R0, RZ, PT ;  /* 0x000000ff0000720c */ /* 0x001fda0003f05270 */
[----:B------:R-:W-:Y:S05]  /*4ef0*/  @P0 EXIT ;  /* 0x000000000000094d */ /* 0x000fea0003800000 */
[----:B------:R-:W-:Y:S01]  /*4f00*/  LOP3.LUT P0, RZ, R6, 0xff, RZ, 0xc0, !PT ;  /* 0x000000ff06ff7812 */ /* 0x000fe2000780c0ff */
[----:B------:R-:W-:Y:S02]  /*4f10*/  IMAD.MOV.U32 R0, RZ, RZ, 0x1 ;  /* 0x00000001ff007424 */ /* 0x000fe400078e00ff */
[----:B------:R-:W-:-:S10]  /*4f20*/  IMAD.MOV.U32 R12, RZ, RZ, RZ ;  /* 0x000000ffff0c7224 */ /* 0x000fd400078e00ff */
[----:B------:R-:W-:Y:S05]  /*4f30*/  @!P0 BRA `(.L_x_105) ;  /* 0x0000000c007c8947 */ /* 0x000fea0003800000 */
[----:B------:R-:W0:Y:S01]  /*4f40*/  LDC R0, c[0x0][0x28c] ;  /* 0x0000a300ff007b82 */ /* 0x000e220000000800 */
[----:B------:R-:W-:Y:S01]  /*4f50*/  ULDC UR5, c[0x0][0x658] ;  /* 0x0001960000057ab9 */ /* 0x000fe20000000800 */
[----:B------:R-:W-:Y:S01]  /*4f60*/  UMOV UR11, 0xffffffff ;  /* 0xffffffff000b7882 */ /* 0x000fe20000000000 */
[----:B------:R-:W-:Y:S01]  /*4f70*/  UMOV UR15, 0x1 ;  /* 0x00000001000f7882 */ /* 0x000fe20000000000 */
[----:B------:R-:W-:Y:S01]  /*4f80*/  USHF.L.U32 UR11, UR11, UR5, URZ ;  /* 0x000000050b0b7299 */ /* 0x000fe2000800063f */
[----:B------:R-:W-:Y:S01]  /*4f90*/  BSSY B0, `(.L_x_105) ;  /* 0x00000d9000007945 */ /* 0x000fe20003800000 */
[----:B------:R-:W-:Y:S01]  /*4fa0*/  ULDC UR9, c[0x0][0xc] ;  /* 0x0000030000097ab9 */ /* 0x000fe20000000800 */
[----:B------:R-:W-:Y:S01]  /*4fb0*/  ULDC UR14, c[0x0][0x10] ;  /* 0x00000400000e7ab9 */ /* 0x000fe20000000800 */
[----:B------:R-:W1:Y:S01]  /*4fc0*/  S2UR UR8, SR_CgaCtaId ;  /* 0x00000000000879c3 */ /* 0x000e620000008800 */
[----:B------:R-:W-:Y:S01]  /*4fd0*/  ULOP3.LUT UR13, URZ, UR11, URZ, 0x33, !UPT ;  /* 0x0000000b3f0d7292 */ /* 0x000fe2000f8e333f */
[----:B------:R-:W-:Y:S01]  /*4fe0*/  IMAD.MOV.U32 R10, RZ, RZ, 0x1 ;  /* 0x00000001ff0a7424 */ /* 0x000fe200078e00ff */
[----:B------:R-:W-:Y:S01]  /*4ff0*/  LOP3.LUT R9, R19, 0x2, RZ, 0xfc, !PT ;  /* 0x0000000213097812 */ /* 0x000fe200078efcff */
[----:B------:R-:W-:Y:S01]  /*5000*/  IMAD.MOV.U32 R12, RZ, RZ, RZ ;  /* 0x000000ffff0c7224 */ /* 0x000fe200078e00ff */
[----:B------:R-:W-:Y:S01]  /*5010*/  ULDC UR4, c[0x0][0x600] ;  /* 0x0001800000047ab9 */ /* 0x000fe20000000800 */
[----:B------:R-:W-:Y:S01]  /*5020*/  UMOV UR18, 0x5 ;  /* 0x0000000500127882 */ /* 0x000fe20000000000 */
[----:B------:R-:W-:-:S02]  /*5030*/  UIADD3 UR4, UR4, -0x1, URZ ;  /* 0xffffffff04047890 */ /* 0x000fc4000fffe03f */
[----:B------:R-:W-:Y:S01]  /*5040*/  USHF.L.U32 UR5, UR15, UR5, URZ ;  /* 0x000000050f057299 */ /* 0x000fe2000800063f */
[----:B------:R-:W-:Y:S01]  /*5050*/  ULDC.64 UR28, c[0x0][0x198] ;  /* 0x00006600001c7ab9 */ /* 0x000fe20000000a00 */
[----:B0-----:R-:W-:-:S05]  /*5060*/  VIADD R0, R0, 0x1f ;  /* 0x0000001f00007836 */ /* 0x001fca0000000000 */
[----:B------:R-:W-:Y:S01]  /*5070*/  SHF.R.S32.HI R3, RZ, 0x1f, R0 ;  /* 0x0000001fff037819 */ /* 0x000fe20000011400 */
[----:B-1----:R-:W-:-:S03]  /*5080*/  ULOP3.LUT UR10, UR8, 0x1, URZ, 0xc0, !UPT ;  /* 0x00000001080a7892 */ /* 0x002fc6000f8ec03f */
[----:B------:R-:W-:Y:S01]  /*5090*/  LEA.HI R3, R3, R0, RZ, 0x5 ;  /* 0x0000000003037211 */ /* 0x000fe200078f28ff */
[----:B------:R-:W-:Y:S01]  /*50a0*/  USHF.R.U32.HI UR25, URZ, 0x1, UR8 ;  /* 0x000000013f197899 */ /* 0x000fe20008011608 */
[----:B------:R-:W-:Y:S01]  /*50b0*/  IMAD.MOV.U32 R0, RZ, RZ, 0x1 ;  /* 0x00000001ff007424 */ /* 0x000fe200078e00ff */
[----:B------:R-:W-:Y:S01]  /*50c0*/  USHF.L.U32 UR6, UR8, 0x5, URZ ;  /* 0x0000000508067899 */ /* 0x000fe2000800063f */
[----:B------:R-:W-:Y:S01]  /*50d0*/  SHF.R.S32.HI R3, RZ, 0x5, R3 ;  /* 0x00000005ff037819 */ /* 0x000fe20000011403 */
[----:B------:R-:W-:Y:S02]  /*50e0*/  USHF.L.U32 UR7, UR8, 0xa, URZ ;  /* 0x0000000a08077899 */ /* 0x000fe4000800063f */
[----:B------:R-:W-:Y:S02]  /*50f0*/  ULOP3.LUT UR8, UR8, 0xfffffffe, URZ, 0xc0, !UPT ;  /* 0xfffffffe08087892 */ /* 0x000fe4000f8ec03f */
[----:B------:R-:W-:Y:S01]  /*5100*/  UISETP.GT.U32.AND UP0, UPT, UR10, 0xffff, UPT ;  /* 0x0000ffff0a00788c */ /* 0x000fe2000bf04070 */
[----:B------:R-:W-:Y:S01]  /*5110*/  VIADD R8, R3, 0x1 ;  /* 0x0000000103087836 */ /* 0x000fe20000000000 */
[----:B------:R-:W-:-:S02]  /*5120*/  USHF.L.U32 UR11, UR15, UR8, URZ ;  /* 0x000000080f0b7299 */ /* 0x000fc4000800063f */
[----:B------:R-:W-:Y:S02]  /*5130*/  ULOP3.LUT UR12, UR8, 0x1, URZ, 0xfc, !UPT ;  /* 0x00000001080c7892 */ /* 0x000fe4000f8efc3f */
[----:B------:R-:W-:Y:S02]  /*5140*/  UIMAD.WIDE.U32 UR8, UR9, UR14, URZ ;  /* 0x0000000e090872a5 */ /* 0x000fe4000f8e003f */
[----:B------:R-:W-:Y:S01]  /*5150*/  USEL UR10, UR10, 0xffff, !UP0 ;  /* 0x0000ffff0a0a7887 */ /* 0x000fe2000c000000 */
[----:B------:R-:W-:Y:S01]  /*5160*/  ULDC UR14, c[0x0][0x14] ;  /* 0x00000500000e7ab9 */ /* 0x000fe20000000800 */
[----:B------:R-:W-:Y:S02]  /*5170*/  USHF.L.U32 UR12, UR15, UR12, URZ ;  /* 0x0000000c0f0c7299 */ /* 0x000fe4000800063f */
[----:B------:R-:W-:Y:S02]  /*5180*/  UIMAD.WIDE.U32 UR26, UR8, UR14, URZ ;  /* 0x0000000e081a72a5 */ /* 0x000fe4000f8e003f */
[----:B------:R-:W-:-:S02]  /*5190*/  UIMAD UR21, UR9, UR14, URZ ;  /* 0x0000000e091572a4 */ /* 0x000fc4000f8e023f */
[----:B------:R-:W-:Y:S02]  /*51a0*/  ULOP3.LUT UR10, UR10, 0xffff, URZ, 0xc0, !UPT ;  /* 0x0000ffff0a0a7892 */ /* 0x000fe4000f8ec03f */
[----:B------:R-:W-:Y:S02]  /*51b0*/  ULOP3.LUT UR6, UR6, 0x20, URZ, 0xc0, !UPT ;  /* 0x0000002006067892 */ /* 0x000fe4000f8ec03f */
[----:B------:R-:W-:Y:S02]  /*51c0*/  ULOP3.LUT UR7, UR7, 0x400, URZ, 0xc0, !UPT ;  /* 0x0000040007077892 */ /* 0x000fe4000f8ec03f */
[----:B------:R-:W-:Y:S02]  /*51d0*/  ULOP3.LUT UR19, UR11, UR12, URZ, 0xfc, !UPT ;  /* 0x0000000c0b137292 */ /* 0x000fe4000f8efc3f */
[----:B------:R-:W-:Y:S02]  /*51e0*/  UIADD3 UR21, UR27, UR21, URZ ;  /* 0x000000151b157290 */ /* 0x000fe4000fffe03f */
[----:B------:R-:W-:-:S12]  /*51f0*/  USHF.L.U32 UR18, UR18, UR10, URZ ;  /* 0x0000000a12127299 */ /* 0x000fd8000800063f */
.L_x_116:
[----:B------:R-:W-:-:S03]  /*5200*/  UMOV UR8, 0xffffffff ;  /* 0xffffffff00087882 */ /* 0x000fc60000000000 */
[----:B------:R-:W-:Y:S05]  /*5210*/  BRA.DIV UR8, `(.L_x_106) ;  /* 0x0000001608a47947 */ /* 0x000fea000b800000 */
[----:B------:R-:W-:-:S13]  /*5220*/  ELECT P6, URZ, PT ;  /* 0x00000000003f782f */ /* 0x000fda00038c0000 */
.L_x_141:
[----:B------:R-:W0:Y:S01]  /*5230*/  LDC R4, c[0x0][0x28c] ;  /* 0x0000a300ff047b82 */ /* 0x000e220000000800 */
[----:B------:R-:W-:Y:S01]  /*5240*/  BSSY B1, `(.L_x_107) ;  /* 0x000003c000017945 */ /* 0x000fe20003800000 */
[----:B0-----:R-:W-:-:S13]  /*5250*/  ISETP.LT.OR P6, PT, R4, 0x1, !P6 ;  /* 0x000000010400780c */ /* 0x001fda00077c1670 */
[----:B------:R-:W-:Y:S05]  /*5260*/  @P6 BRA `(.L_x_108) ;  /* 0x0000000000e46947 */ /* 0x000fea0003800000 */
[----:B------:R-:W-:Y:S01]  /*5270*/  LEA R11, R11, UR25, 0x1 ;  /* 0x000000190b0b7c11 */ /* 0x000fe2000f8e08ff */
[----:B------:R-:W-:Y:S01]  /*5280*/  IMAD.MOV.U32 R21, RZ, RZ, RZ ;  /* 0x000000ffff157224 */ /* 0x000fe200078e00ff */
[----:B------:R-:W-:Y:S01]  /*5290*/  LEA R20, R20, UR6, 0x6 ;  /* 0x0000000614147c11 */ /* 0x000fe2000f8e30ff */
[----:B------:R-:W-:Y:S02]  /*52a0*/  IMAD.MOV.U32 R4, RZ, RZ, R8 ;  /* 0x000000ffff047224 */ /* 0x000fe400078e0008 */
[----:B------:R-:W-:Y:S02]  /*52b0*/  IMAD.MOV.U32 R5, RZ, RZ, R0 ;  /* 0x000000ffff057224 */ /* 0x000fe400078e0000 */
[----:B------:R-:W-:Y:S02]  /*52c0*/  IMAD.MOV.U32 R6, RZ, RZ, R12 ;  /* 0x000000ffff067224 */ /* 0x000fe400078e000c */
[----:B------:R-:W-:-:S07]  /*52d0*/  IMAD.SHL.U32 R15, R11, 0x40, RZ ;  /* 0x000000400b0f7824 */ /* 0x000fce00078e00ff */
.L_x_111:
[----:B------:R-:W0:Y:S01]  /*52e0*/  S2R R14, SR_CgaCtaId ;  /* 0x00000000000e7919 */ /* 0x000e220000008800 */
[----:B------:R-:W-:Y:S02]  /*52f0*/  MOV R7, 0x400 ;  /* 0x0000040000077802 */ /* 0x000fe40000000f00 */
[----:B------:R-:W-:-:S13]  /*5300*/  LOP3.LUT P1, RZ, R18, 0x7f, RZ, 0xc0, !PT ;  /* 0x0000007f12ff7812 */ /* 0x000fda000782c0ff */
[----:B------:R-:W1:Y:S01]  /*5310*/  @!P1 LDC R11, c[0x0][0x500] ;  /* 0x00014000ff0b9b82 */ /* 0x000e620000000800 */
[----:B0-----:R-:W-:Y:S02]  /*5320*/  LEA R22, R14, R7, 0x18 ;  /* 0x000000070e167211 */ /* 0x001fe400078ec0ff */
[----:B------:R-:W-:-:S03]  /*5330*/  SHF.L.U32 R7, R5, 0x1f, RZ ;  /* 0x0000001f05077819 */ /* 0x000fc600000006ff */
[----:B------:R-:W-:-:S04]  /*5340*/  IMAD R14, R6, 0x8, R22 ;  /* 0x00000008060e7824 */ /* 0x000fc800078e0216 */
[----:B------:R-:W0:Y:S02]  /*5350*/  SYNCS.PHASECHK.TRANS64.TRYWAIT P0, [R14+URZ+0x90], R7 ;  /* 0x000090070e0075a7 */ /* 0x000e24000800017f */
[----:B01----:R-:W-:Y:S05]  /*5360*/  @!P0 BRA `(.L_x_109) ;  /* 0x0000001400708947 */ /* 0x003fea0003800000 */
.L_x_142:
[----:B0-----:R-:W-:Y:S01]  /*5370*/  PRMT R7, R9, 0x9910, RZ ;  /* 0x0000991009077816 */ /* 0x001fe200000000ff */
[----:B------:R0:W-:Y:S03]  /*5380*/  @!P1 SYNCS.ARRIVE.TRANS64 RZ, [R14+URZ], R11 ;  /* 0x0000000b0eff99a7 */ /* 0x0001e6000800003f */
[----:B------:R-:W-:-:S13]  /*5390*/  ISETP.NE.AND P0, PT, R7, 0x2, PT ;  /* 0x000000020700780c */ /* 0x000fda0003f05270 */
[----:B0-----:R-:W-:Y:S05]  /*53a0*/  @P0 BRA `(.L_x_110) ;  /* 0x0000000000040947 */ /* 0x001fea0003800000 */
[----:B------:R-:W-:Y:S01]  /*53b0*/  BPT.TRAP 0x1 ;  /* 0x000000040000795c */ /* 0x000fe20000300000 */
.L_x_110:
[----:B------:R-:W-:Y:S01]  /*53c0*/  LEA R7, R6, UR25, 0x1 ;  /* 0x0000001906077c11 */ /* 0x000fe2000f8e08ff */
[----:B------:R-:W-:Y:S01]  /*53d0*/  VIADD R4, R4, 0xffffffff ;  /* 0xffffffff04047836 */ /* 0x000fe20000000000 */
[----:B------:R-:W-:Y:S01]  /*53e0*/  R2UR UR23, R15 ;  /* 0x000000000f1772ca */ /* 0x000fe200000e0000 */
[----:B------:R-:W-:Y:S01]  /*53f0*/  UIADD3 UR14, UP0, UR28, 0xf0, URZ ;  /* 0x000000f01c0e7890 */ /* 0x000fe2000ff1e03f */
[----:B------:R-:W-:Y:S01]  /*5400*/  R2UR UR9, R14 ;  /* 0x000000000e0972ca */ /* 0x000fe200000e0000 */
[----:B------:R-:W-:Y:S01]  /*5410*/  IMAD.SHL.U32 R7, R7, 0x800, RZ ;  /* 0x0000080007077824 */ /* 0x000fe200078e00ff */
[----:B------:R-:W-:Y:S01]  /*5420*/  R2UR UR10, R21 ;  /* 0x00000000150a72ca */ /* 0x000fe200000e0000 */
[----:B------:R-:W-:Y:S01]  /*5430*/  UIADD3 UR32, UP1, UR28, 0x1f0, URZ ;  /* 0x000001f01c207890 */ /* 0x000fe2000ff3e03f */
[----:B------:R-:W-:Y:S01]  /*5440*/  R2UR UR12, R13 ;  /* 0x000000000d0c72ca */ /* 0x000fe200000e0000 */
[--C-:B------:R-:W-:Y:S01]  /*5450*/  IMAD R11, R7, 0x2, R22.reuse ;  /* 0x00000002070b7824 */ /* 0x100fe200078e0216 */
[----:B------:R-:W-:Y:S01]  /*5460*/  LEA R7, R6, UR7, 0xb ;  /* 0x0000000706077c11 */ /* 0x000fe2000f8e58ff */
[----:B------:R-:W-:Y:S01]  /*5470*/  UIADD3.X UR15, URZ, UR29, URZ, UP0, !UPT ;  /* 0x0000001d3f0f7290 */ /* 0x000fe200087fe43f */
[----:B------:R-:W-:Y:S01]  /*5480*/  R2UR UR24, R20 ;  /* 0x00000000141872ca */ /* 0x000fe200000e0000 */
[----:B------:R-:W-:Y:S01]  /*5490*/  UPRMT UR20, URZ, 0x5410, UR18 ;  /* 0x000054103f147896 */ /* 0x000fe20008000012 */
[----:B------:R-:W-:Y:S01]  /*54a0*/  R2UR UR8, R11 ;  /* 0x000000000b0872ca */ /* 0x000fe200000e0000 */
[----:B------:R-:W-:Y:S01]  /*54b0*/  IMAD R7, R7, 0x2, R22 ;  /* 0x0000000207077824 */ /* 0x000fe200078e0216 */
[----:B------:R-:W-:Y:S01]  /*54c0*/  ISETP.GT.AND P1, PT, R4, 0x1, PT ;  /* 0x000000010400780c */ /* 0x000fe20003f24270 */
[----:B------:R-:W-:Y:S01]  /*54d0*/  VIADD R6, R6, 0x1 ;  /* 0x0000000106067836 */ /* 0x000fe20000000000 */
[----:B------:R-:W-:Y:S01]  /*54e0*/  UPRMT UR30, URZ, 0x5410, UR19 ;  /* 0x000054103f1e7896 */ /* 0x000fe20008000013 */
[----:B------:R-:W-:Y:S01]  /*54f0*/  VIADD R21, R21, 0x20 ;  /* 0x0000002015157836 */ /* 0x000fe20000000000 */
[----:B------:R-:W-:Y:S01]  /*5500*/  R2UR UR11, R7 ;  /* 0x00000000070b72ca */ /* 0x000fe200000e0000 */
[----:B------:R-:W-:Y:S01]  /*5510*/  UIADD3.X UR33, URZ, UR29, URZ, UP1, !UPT ;  /* 0x0000001d3f217290 */ /* 0x000fe20008ffe43f */
[----:B------:R-:W-:Y:S01]  /*5520*/  ISETP.NE.AND P0, PT, R6, 0x12, PT ;  /* 0x000000120600780c */ /* 0x000fe20003f05270 */
[----:B------:R-:W-:Y:S01]  /*5530*/  UMOV UR16, 0x0 ;  /* 0x0000000000107882 */ /* 0x000fe20000000000 */
[----:B------:R-:W-:-:S02]  /*5540*/  UMOV UR17, 0x10000000 ;  /* 0x1000000000117882 */ /* 0x000fc40000000000 */
[----:B------:R-:W-:Y:S01]  /*5550*/  SEL R14, RZ, 0x1, P0 ;  /* 0x00000001ff0e7807 */ /* 0x000fe20000000000 */
[----:B------:R-:W-:Y:S01]  /*5560*/  UIADD3 UR8, UR8, 0x200, URZ ;  /* 0x0000020008087890 */ /* 0x000fe2000fffe03f */
[----:B------:R-:W-:Y:S02]  /*5570*/  SEL R6, R6, RZ, P0 ;  /* 0x000000ff06067207 */ /* 0x000fe40000000000 */
[----:B------:R-:W-:-:S03]  /*5580*/  LOP3.LUT R5, R5, R14, RZ, 0x3c, !PT ;  /* 0x0000000e05057212 */ /* 0x000fc600078e3cff */
[----:B------:R-:W-:-:S03]  /*5590*/  UIADD3 UR22, UR11, 0x24200, URZ ;  /* 0x000242000b167890 */ /* 0x000fc6000fffe03f */
[----:B------:R-:W-:Y:S02]  /*55a0*/  UMOV UR11, UR23 ;  /* 0x00000017000b7c82 */ /* 0x000fe40008000000 */
[----:B------:R0:W-:Y:S02]  /*55b0*/  UTMALDG.3D.MULTICAST [UR8], [UR14], UR20, desc[UR16] ;  /* 0x000010080e0073b4 */ /* 0x0001e40008011814 */
[----:B0-----:R-:W-:Y:S01]  /*55c0*/  UMOV UR8, UR22 ;  /* 0x0000001600087c82 */ /* 0x001fe20008000000 */
[----:B------:R-:W-:Y:S02]  /*55d0*/  UMOV UR11, UR24 ;  /* 0x00000018000b7c82 */ /* 0x000fe40008000000 */
[----:B------:R0:W-:Y:S02]  /*55e0*/  UTMALDG.3D.MULTICAST [UR8], [UR32], UR30, desc[UR16] ;  /* 0x00001008200073b4 */ /* 0x0001e4000801181e */
[----:B0-----:R-:W-:Y:S05]  /*55f0*/  @P1 BRA `(.L_x_111) ;  /* 0xfffffffc00381947 */ /* 0x001fea000383ffff */
.L_x_108:
[----:B------:R-:W-:Y:S05]  /*5600*/  BSYNC B1 ;  /* 0x0000000000017941 */ /* 0x000fea0003800000 */
.L_x_107:
[----:B------:R-:W-:Y:S01]  /*5610*/  LOP3.LUT P1, RZ, R10, 0xff, RZ, 0xc0, !PT ;  /* 0x000000ff0aff7812 */ /* 0x000fe2000782c0ff */
[C---:B------:R-:W-:Y:S01]  /*5620*/  IMAD.IADD R12, R3.reuse, 0x1, R12 ;  /* 0x00000001030c7824 */ /* 0x040fe200078e020c */
[----:B------:R-:W-:Y:S01]  /*5630*/  ULDC.64 UR8, c[0x0][0x650] ;  /* 0x0001940000087ab9 */ /* 0x000fe20000000a00 */
[C---:B------:R-:W-:Y:S01]  /*5640*/  ISETP.GE.U32.AND P2, PT, R3.reuse, 0x12, PT ;  /* 0x000000120300780c */ /* 0x040fe20003f46070 */
[----:B------:R-:W-:Y:S01]  /*5650*/  BSSY B1, `(.L_x_112) ;  /* 0x000006a000017945 */ /* 0x000fe20003800000 */
[----:B------:R-:W-:Y:S01]  /*5660*/  IMAD.MOV.U32 R11, RZ, RZ, -0x1 ;  /* 0xffffffffff0b7424 */ /* 0x000fe200078e00ff */
[----:B------:R-:W-:Y:S01]  /*5670*/  ISETP.GT.U32.AND P0, PT, R12, 0x11, PT ;  /* 0x000000110c00780c */ /* 0x000fe20003f04070 */
[----:B------:R-:W-:Y:S01]  /*5680*/  IMAD.MOV.U32 R20, RZ, RZ, -0x1 ;  /* 0xffffffffff147424 */ /* 0x000fe200078e00ff */
[----:B------:R-:W-:Y:S01]  /*5690*/  PRMT R10, RZ, 0x7610, R10 ;  /* 0x00007610ff0a7816 */ /* 0x000fe2000000000a */
[----:B------:R-:W-:Y:S01]  /*56a0*/  IMAD.MOV.U32 R13, RZ, RZ, -0x1 ;  /* 0xffffffffff0d7424 */ /* 0x000fe200078e00ff */
[----:B------:R-:W-:-:S03]  /*56b0*/  ISETP.LT.U32.AND P0, PT, R3, 0x12, P0 ;  /* 0x000000120300780c */ /* 0x000fc60000701070 */
[----:B------:R-:W0:Y:S01]  /*56c0*/  @P1 S2R R5, SR_CgaCtaId ;  /* 0x0000000000051919 */ /* 0x000e220000008800 */
[----:B------:R-:W-:-:S04]  /*56d0*/  @P1 MOV R4, 0x400 ;  /* 0x0000040000041802 */ /* 0x000fc80000000f00 */
[----:B0-----:R-:W-:Y:S01]  /*56e0*/  @P1 LEA R6, R5, R4, 0x18 ;  /* 0x0000000405061211 */ /* 0x001fe200078ec0ff */
[----:B------:R-:W-:-:S03]  /*56f0*/  IMAD.WIDE.U32 R4, R12, 0x38e38e39, RZ ;  /* 0x38e38e390c047825 */ /* 0x000fc600078e00ff */
[----:B------:R0:W-:Y:S01]  /*5700*/  @P1 SYNCS.ARRIVE.TRANS64.A1T0 RZ, [R6+URZ+0x138], RZ ;  /* 0x000138ff06ff19a7 */ /* 0x0001e2000810003f */
[----:B------:R-:W-:Y:S02]  /*5710*/  IADD3 R16, P1, R16, UR26, RZ ;  /* 0x0000001a10107c10 */ /* 0x000fe4000ff3e0ff */
[----:B------:R-:W-:Y:S02]  /*5720*/  SHF.R.U32.HI R7, RZ, 0x2, R5 ;  /* 0x00000002ff077819 */ /* 0x000fe40000011605 */
[----:B------:R-:W-:Y:S02]  /*5730*/  SEL R5, RZ, 0x1, !P0 ;  /* 0x00000001ff057807 */ /* 0x000fe40004000000 */
[----:B------:R-:W-:Y:S01]  /*5740*/  IADD3.X R17, R17, UR21, RZ, P1, !PT ;  /* 0x0000001511117c10 */ /* 0x000fe20008ffe4ff */
[----:B------:R-:W-:Y:S01]  /*5750*/  IMAD R12, R7, -0x12, R12 ;  /* 0xffffffee070c7824 */ /* 0x000fe200078e020c */
[----:B------:R-:W-:Y:S02]  /*5760*/  ISETP.GE.U32.AND P0, PT, R16, UR8, PT ;  /* 0x0000000810007c0c */ /* 0x000fe4000bf06070 */
[----:B------:R-:W-:-:S02]  /*5770*/  LOP3.LUT R0, R0, R5, RZ, 0x3c, !PT ;  /* 0x0000000500007212 */ /* 0x000fc400078e3cff */
[----:B------:R-:W-:Y:S02]  /*5780*/  ISETP.GE.U32.AND.EX P0, PT, R17, UR9, PT, P0 ;  /* 0x0000000911007c0c */ /* 0x000fe4000bf06100 */
[----:B------:R-:W-:Y:S02]  /*5790*/  @P2 LOP3.LUT R0, R0, 0x1, R7, 0x78, !PT ;  /* 0x0000000100002812 */ /* 0x000fe400078e7807 */
[----:B------:R-:W-:-:S09]  /*57a0*/  PRMT R4, RZ, 0x7610, R4 ;  /* 0x00007610ff047816 */ /* 0x000fd20000000004 */
[----:B0-----:R-:W-:Y:S05]  /*57b0*/  @P0 BRA `(.L_x_113) ;  /* 0x00000004004c0947 */ /* 0x001fea0003800000 */
[----:B------:R-:W0:Y:S01]  /*57c0*/  S2R R14, SR_CTAID.X ;  /* 0x00000000000e7919 */ /* 0x000e220000002500 */
[----:B------:R-:W-:Y:S01]  /*57d0*/  ULDC.64 UR8, c[0x0][0x628] ;  /* 0x00018a0000087ab9 */ /* 0x000fe20000000a00 */
[----:B------:R-:W1:Y:S01]  /*57e0*/  LDC R15, c[0x0][0x144] ;  /* 0x00005100ff0f7b82 */ /* 0x000e620000000800 */
[----:B------:R-:W-:Y:S01]  /*57f0*/  ISETP.NE.U32.AND P0, PT, RZ, UR8, PT ;  /* 0x00000008ff007c0c */ /* 0x000fe2000bf05070 */
[----:B------:R-:W2:Y:S01]  /*5800*/  S2R R11, SR_CTAID.Y ;  /* 0x00000000000b7919 */ /* 0x000ea20000002600 */
[----:B------:R-:W-:Y:S01]  /*5810*/  ULDC UR10, c[0x0][0x150] ;  /* 0x00005400000a7ab9 */ /* 0x000fe20000000800 */
[----:B------:R-:W-:Y:S01]  /*5820*/  ULDC UR11, c[0x0][0x630] ;  /* 0x00018c00000b7ab9 */ /* 0x000fe20000000800 */
[----:B------:R-:W-:Y:S01]  /*5830*/  ISETP.NE.AND.EX P0, PT, RZ, UR9, PT, P0 ;  /* 0x00000009ff007c0c */ /* 0x000fe2000bf05300 */
[----:B------:R-:W-:Y:S01]  /*5840*/  IMAD.MOV.U32 R4, RZ, RZ, R16 ;  /* 0x000000ffff047224 */ /* 0x000fe200078e0010 */
[----:B0-----:R-:W-:-:S05]  /*5850*/  I2FP.F32.U32 R5, R14 ;  /* 0x0000000e00057245 */ /* 0x001fca0000201000 */
[----:B------:R-:W-:Y:S01]  /*5860*/  FMUL R20, R5, UR10 ;  /* 0x0000000a05147c20 */ /* 0x000fe20008400000 */
[----:B------:R-:W-:-:S05]  /*5870*/  IMAD.MOV.U32 R5, RZ, RZ, R17 ;  /* 0x000000ffff057224 */ /* 0x000fca00078e0011 */
[----:B--2---:R-:W-:Y:S05]  /*5880*/  @!P0 BRA `(.L_x_114) ;  /* 0x0000000000288947 */ /* 0x004fea0003800000 */
[----:B------:R-:W-:Y:S02]  /*5890*/  ULDC UR10, c[0x0][0x634] ;  /* 0x00018d00000a7ab9 */ /* 0x000fe40000000800 */
[----:B------:R-:W-:-:S05]  /*58a0*/  IADD3 R5, P0, R16, UR10, RZ ;  /* 0x0000000a10057c10 */ /* 0x000fca000ff1e0ff */
[----:B------:R-:W-:-:S04]  /*58b0*/  IMAD.X R13, RZ, RZ, R17, P0 ;  /* 0x000000ffff0d7224 */ /* 0x000fc800000e0611 */
[----:B------:R-:W-:-:S04]  /*58c0*/  IMAD.WIDE.U32 R6, R13, UR8, RZ ;  /* 0x000000080d067c25 */ /* 0x000fc8000f8e00ff */
[----:B------:R-:W-:-:S04]  /*58d0*/  IMAD.WIDE.U32 R6, P0, R5, UR9, R6 ;  /* 0x0000000905067c25 */ /* 0x000fc8000f800006 */
[----:B------:R-:W-:-:S04]  /*58e0*/  IMAD.WIDE.U32 R4, R5, UR8, RZ ;  /* 0x0000000805047c25 */ /* 0x000fc8000f8e00ff */
[----:B------:R-:W-:Y:S01]  /*58f0*/  IMAD.MOV.U32 R4, RZ, RZ, R7 ;  /* 0x000000ffff047224 */ /* 0x000fe200078e0007 */
[----:B------:R-:W-:Y:S01]  /*5900*/  IADD3 RZ, P1, R5, R6, RZ ;  /* 0x0000000605ff7210 */ /* 0x000fe20007f3e0ff */
[----:B------:R-:W-:-:S04]  /*5910*/  IMAD.X R5, RZ, RZ, RZ, P0 ;  /* 0x000000ffff057224 */ /* 0x000fc800000e06ff */
[----:B------:R-:W-:-:S08]  /*5920*/  IMAD.WIDE.U32.X R4, R13, UR9, R4, P1 ;  /* 0x000000090d047c25 */ /* 0x000fd000088e0404 */
.L_x_114:
[--C-:B------:R-:W-:Y:S01]  /*5930*/  SHF.R.U64 R13, R4, UR11, R5.reuse ;  /* 0x0000000b040d7c19 */ /* 0x100fe20008001205 */
[----:B------:R-:W0:Y:S01]  /*5940*/  F2I.U32.TRUNC.NTZ R20, R20 ;  /* 0x0000001400147305 */ /* 0x000e22000020f000 */
[----:B------:R-:W-:Y:S01]  /*5950*/  SHF.R.U32.HI R4, RZ, UR11, R5 ;  /* 0x0000000bff047c19 */ /* 0x000fe20008011605 */
[----:B------:R-:W-:Y:S01]  /*5960*/  ULDC.64 UR8, c[0x0][0x620] ;  /* 0x0001880000087ab9 */ /* 0x000fe20000000a00 */
[----:B------:R-:W-:Y:S01]  /*5970*/  IADD3 R7, P0, RZ, -R13, RZ ;  /* 0x8000000dff077210 */ /* 0x000fe20007f1e0ff */
[----:B------:R-:W-:Y:S01]  /*5980*/  ULDC.64 UR10, c[0x0][0x640] ;  /* 0x00019000000a7ab9 */ /* 0x000fe20000000a00 */
[----:B------:R-:W2:Y:S03]  /*5990*/  LDC R22, c[0x0][0x148] ;  /* 0x00005200ff167b82 */ /* 0x000ea60000000800 */
[----:B------:R-:W-:Y:S01]  /*59a0*/  IMAD.X R4, RZ, RZ, ~R4, P0 ;  /* 0x000000ffff047224 */ /* 0x000fe200000e0e04 */
[----:B------:R-:W-:-:S03]  /*59b0*/  ISETP.NE.U32.AND P0, PT, RZ, UR10, PT ;  /* 0x0000000aff007c0c */ /* 0x000fc6000bf05070 */
[----:B------:R-:W-:Y:S01]  /*59c0*/  IMAD R6, R4, UR8, RZ ;  /* 0x0000000804067c24 */ /* 0x000fe2000f8e02ff */
[----:B------:R-:W-:Y:S01]  /*59d0*/  ISETP.NE.AND.EX P0, PT, RZ, UR11, PT, P0 ;  /* 0x0000000bff007c0c */ /* 0x000fe2000bf05300 */
[----:B------:R-:W-:Y:S01]  /*59e0*/  IMAD.WIDE.U32 R4, R7, UR8, R16 ;  /* 0x0000000807047c25 */ /* 0x000fe2000f8e0010 */
[----:B------:R-:W-:-:S03]  /*59f0*/  ULDC UR8, c[0x0][0x618] ;  /* 0x0001860000087ab9 */ /* 0x000fc60000000800 */
[----:B------:R-:W-:Y:S01]  /*5a00*/  IMAD R7, R7, UR9, R6 ;  /* 0x0000000907077c24 */ /* 0x000fe2000f8e0206 */
[----:B------:R-:W-:Y:S01]  /*5a10*/  ULDC UR9, c[0x0][0x154] ;  /* 0x0000550000097ab9 */ /* 0x000fe20000000800 */
[----:B0-----:R-:W-:Y:S02]  /*5a20*/  IMAD.MOV R6, RZ, RZ, -R20 ;  /* 0x000000ffff067224 */ /* 0x001fe400078e0a14 */
[----:B------:R-:W-:Y:S02]  /*5a30*/  IMAD.IADD R5, R5, 0x1, R7 ;  /* 0x0000000105057824 */ /* 0x000fe400078e0207 */
[----:B-1----:R-:W-:Y:S01]  /*5a40*/  IMAD R14, R15, R6, R14 ;  /* 0x000000060f0e7224 */ /* 0x002fe200078e020e */
[----:B------:R-:W-:Y:S02]  /*5a50*/  I2FP.F32.U32 R6, R11 ;  /* 0x0000000b00067245 */ /* 0x000fe40000201000 */
[--C-:B------:R-:W-:Y:S02]  /*5a60*/  SHF.R.U64 R15, R4, UR8, R5.reuse ;  /* 0x00000008040f7c19 */ /* 0x100fe40008001205 */
[----:B------:R-:W-:Y:S01]  /*5a70*/  SHF.R.U32.HI R4, RZ, UR8, R5 ;  /* 0x00000008ff047c19 */ /* 0x000fe20008011605 */
[----:B------:R-:W-:Y:S01]  /*5a80*/  FMUL R6, R6, UR9 ;  /* 0x0000000906067c20 */ /* 0x000fe20008400000 */
[----:B------:R-:W-:-:S02]  /*5a90*/  ULDC UR8, c[0x0][0x608] ;  /* 0x0001820000087ab9 */ /* 0x000fc40000000800 */
[--C-:B------:R-:W-:Y:S01]  /*5aa0*/  SHF.R.U64 R21, R15, UR8, R4.reuse ;  /* 0x000000080f157c19 */ /* 0x100fe20008001204 */
[----:B------:R0:W1:Y:S01]  /*5ab0*/  F2I.U32.TRUNC.NTZ R24, R6 ;  /* 0x0000000600187305 */ /* 0x000062000020f000 */
[----:B------:R-:W-:Y:S01]  /*5ac0*/  SHF.R.U32.HI R4, RZ, UR8, R4 ;  /* 0x00000008ff047c19 */ /* 0x000fe20008011604 */
[----:B------:R-:W-:-:S03]  /*5ad0*/  ULDC UR8, c[0x0][0x658] ;  /* 0x0001960000087ab9 */ /* 0x000fc60000000800 */
[--C-:B------:R-:W-:Y:S02]  /*5ae0*/  SHF.R.U64 R20, R21, UR8, R4.reuse ;  /* 0x0000000815147c19 */ /* 0x100fe40008001204 */
[----:B------:R-:W-:-:S03]  /*5af0*/  SHF.R.U32.HI R23, RZ, UR8, R4 ;  /* 0x00000008ff177c19 */ /* 0x000fc60008011604 */
[----:B------:R-:W-:Y:S02]  /*5b00*/  IMAD.MOV.U32 R4, RZ, RZ, R20 ;  /* 0x000000ffff047224 */ /* 0x000fe400078e0014 */
[----:B------:R-:W-:Y:S01]  /*5b10*/  IMAD.MOV.U32 R5, RZ, RZ, R23 ;  /* 0x000000ffff057224 */ /* 0x000fe200078e0017 */
[----:B0-----:R-:W-:Y:S06]  /*5b20*/  @!P0 BRA `(.L_x_115) ;  /* 0x0000000000288947 */ /* 0x001fec0003800000 */
        /* <DEDUP_REMOVED lines=10> */
.L_x_115:
[----:B------:R-:W-:Y:S01]  /*5bd0*/  ISETP.NE.AND P0, PT, R2, 0x1, PT ;  /* 0x000000010200780c */ /* 0x000fe20003f05270 */
[----:B------:R-:W-:Y:S01]  /*5be0*/  ULDC UR8, c[0x0][0x648] ;  /* 0x0001920000087ab9 */ /* 0x000fe20000000800 */
[----:B-1----:R-:W-:Y:S01]  /*5bf0*/  IMAD.MOV R24, RZ, RZ, -R24 ;  /* 0x000000ffff187224 */ /* 0x002fe200078e0a18 */
[----:B------:R-:W-:Y:S01]  /*5c00*/  SHF.R.U64 R4, R4, UR8, R5 ;  /* 0x0000000804047c19 */ /* 0x000fe20008001205 */
[----:B------:R-:W-:Y:S01]  /*5c10*/  ULDC UR8, c[0x0][0x638] ;  /* 0x00018e0000087ab9 */ /* 0x000fe20000000800 */
[----:B------:R-:W-:Y:S01]  /*5c20*/  LOP3.LUT R21, R21, UR13, RZ, 0xc0, !PT ;  /* 0x0000000d15157c12 */ /* 0x000fe2000f8ec0ff */
[----:B------:R-:W-:Y:S02]  /*5c30*/  ULDC UR9, c[0x0][0x610] ;  /* 0x0001840000097ab9 */ /* 0x000fe40000000800 */
[----:B------:R-:W-:Y:S02]  /*5c40*/  IMAD.MOV R5, RZ, RZ, -R4 ;  /* 0x000000ffff057224 */ /* 0x000fe400078e0a04 */
[----:B------:R-:W-:-:S02]  /*5c50*/  IMAD R21, R4, UR5, R21 ;  /* 0x0000000504157c24 */ /* 0x000fc4000f8e0215 */
[----:B------:R-:W-:Y:S01]  /*5c60*/  IMAD R20, R5, UR8, R20 ;  /* 0x0000000805147c24 */ /* 0x000fe2000f8e0214 */
[----:B------:R-:W-:Y:S01]  /*5c70*/  ULDC UR8, c[0x0][0x600] ;  /* 0x0001800000087ab9 */ /* 0x000fe20000000800 */
[----:B--2---:R-:W-:Y:S01]  /*5c80*/  @P0 IMAD R14, R22, R24, R11 ;  /* 0x00000018160e0224 */ /* 0x004fe200078e020b */
[----:B------:R-:W-:Y:S01]  /*5c90*/  LOP3.LUT R11, R15, UR4, RZ, 0xc0, !PT ;  /* 0x000000040f0b7c12 */ /* 0x000fe2000f8ec0ff */
[----:B------:R-:W-:Y:S02]  /*5ca0*/  IMAD.MOV.U32 R4, RZ, RZ, 0x1 ;  /* 0x00000001ff047424 */ /* 0x000fe400078e00ff */
[----:B------:R-:W-:Y:S02]  /*5cb0*/  IMAD R14, R21, UR9, R14 ;  /* 0x00000009150e7c24 */ /* 0x000fe4000f8e020e */
[----:B------:R-:W-:-:S05]  /*5cc0*/  IMAD R11, R20, UR8, R11 ;  /* 0x00000008140b7c24 */ /* 0x000fca000f8e020b */
[----:B------:R-:W-:Y:S02]  /*5cd0*/  SEL R20, R11, R14, !P0 ;  /* 0x0000000e0b147207 */ /* 0x000fe40004000000 */
[----:B------:R-:W-:-:S07]  /*5ce0*/  SEL R11, R14, R11, !P0 ;  /* 0x0000000b0e0b7207 */ /* 0x000fce0004000000 */
.L_x_113:
[----:B------:R-:W-:Y:S05]  /*5cf0*/  BSYNC B1 ;  /* 0x0000000000017941 */ /* 0x000fea0003800000 */
.L_x_112:
[----:B------:R-:W-:-:S13]  /*5d00*/  LOP3.LUT P0, RZ, R4, 0xff, RZ, 0xc0, !PT ;  /* 0x000000ff04ff7812 */ /* 0x000fda000780c0ff */
[----:B------:R-:W-:Y:S05]  /*5d10*/  @P0 BRA `(.L_x_116) ;  /* 0xfffffff400380947 */ /* 0x000fea000383ffff */
[----:B------:R-:W-:Y:S05]  /*5d20*/  BSYNC B0 ;  /* 0x0000000000007941 */ /* 0x000fea0003800000 */
.L_x_105:
[----:B------:R-:W-:-:S03]  /*5d30*/  UMOV UR8, 0xffffffff ;  /* 0xffffffff00087882 */ /* 0x000fc60000000000 */
[----:B------:R-:W-:Y:S05]  /*5d40*/  BRA.DIV UR8, `(.L_x_117) ;  /* 0x0000000e080c7947 */ /* 0x000fea000b800000 */
[----:B------:R-:W-:-:S13]  /*5d50*/  ELECT P6, URZ, PT ;  /* 0x00000000003f782f */ /* 0x000fda00038c0000 */
.L_x_145:
[----:B------:R-:W-:Y:S04]  /*5d60*/  BSSY B0, `(.L_x_118) ;  /* 0x00000a9000007945 */ /* 0x000fe80003800000 */
[----:B------:R-:W-:Y:S05]  /*5d70*/  @!P6 BRA `(.L_x_119) ;  /* 0x00000008009ce947 */ /* 0x000fea0003800000 */
[----:B------:R-:W-:-:S04]  /*5d80*/  LOP3.LUT R19, R19, 0x2, RZ, 0xfc, !PT ;  /* 0x0000000213137812 */ /* 0x000fc800078efcff */
[----:B------:R-:W-:-:S13]  /*5d90*/  ISETP.NE.AND P0, PT, R19, 0x3, PT ;  /* 0x000000031300780c */ /* 0x000fda0003f05270 */
[----:B------:R-:W-:Y:S05]  /*5da0*/  @!P0 BRA `(.L_x_120) ;  /* 0x0000000000048947 */ /* 0x000fea0003800000 */
[----:B------:R-:W-:Y:S01]  /*5db0*/  BPT.TRAP 0x1 ;  /* 0x000000040000795c */ /* 0x000fe20000300000 */
.L_x_120:
[----:B------:R-:W0:Y:S01]  /*5dc0*/  S2R R3, SR_CgaCtaId ;  /* 0x0000000000037919 */ /* 0x000e220000008800 */
[----:B------:R-:W-:-:S04]  /*5dd0*/  MOV R2, 0x400 ;  /* 0x0000040000027802 */ /* 0x000fc80000000f00 */
[----:B0-----:R-:W-:Y:S02]  /*5de0*/  LEA R3, R3, R2, 0x18 ;  /* 0x0000000203037211 */ /* 0x001fe400078ec0ff */
[----:B------:R-:W-:-:S03]  /*5df0*/  SHF.L.U32 R2, R0, 0x1f, RZ ;  /* 0x0000001f00027819 */ /* 0x000fc600000006ff */
[----:B------:R-:W-:-:S04]  /*5e00*/  VIADD R3, R3, 0x90 ;  /* 0x0000009003037836 */ /* 0x000fc80000000000 */
[C---:B------:R-:W-:Y:S02]  /*5e10*/  IMAD R7, R12.reuse, 0x8, R3 ;  /* 0x000000080c077824 */ /* 0x040fe400078e0203 */
[----:B------:R-:W-:Y:S02]  /*5e20*/  VIADD R12, R12, 0x1 ;  /* 0x000000010c0c7836 */ /* 0x000fe40000000000 */
[----:B------:R-:W0:Y:S03]  /*5e30*/  SYNCS.PHASECHK.TRANS64.TRYWAIT P0, [R7+URZ], R2 ;  /* 0x00000002070075a7 */ /* 0x000e26000800017f */
[----:B------:R-:W-:-:S04]  /*5e40*/  ISETP.NE.AND P1, PT, R12, 0x12, PT ;  /* 0x000000120c00780c */ /* 0x000fc80003f25270 */
[----:B------:R-:W-:Y:S02]  /*5e50*/  SEL R5, RZ, 0x1, P1 ;  /* 0x00000001ff057807 */ /* 0x000fe40000800000 */
[----:B------:R-:W-:Y:S02]  /*5e60*/  SEL R12, R12, RZ, P1 ;  /* 0x000000ff0c0c7207 */ /* 0x000fe40000800000 */
[----:B------:R-:W-:-:S03]  /*5e70*/  LOP3.LUT R5, R0, R5, RZ, 0x3c, !PT ;  /* 0x0000000500057212 */ /* 0x000fc600078e3cff */
[----:B------:R-:W-:Y:S01]  /*5e80*/  IMAD R9, R12, 0x8, R3 ;  /* 0x000000080c097824 */ /* 0x000fe200078e0203 */
[----:B------:R-:W-:Y:S01]  /*5e90*/  SHF.L.U32 R4, R5, 0x1f, RZ ;  /* 0x0000001f05047819 */ /* 0x000fe200000006ff */
[----:B0-----:R-:W-:Y:S06]  /*5ea0*/  @!P0 BRA `(.L_x_121) ;  /* 0x0000000800d48947 */ /* 0x001fec0003800000 */
.L_x_146:
[----:B------:R-:W1:Y:S01]  /*5eb0*/  SYNCS.PHASECHK.TRANS64.TRYWAIT P0, [R9+URZ], R4 ;  /* 0x00000004090075a7 */ /* 0x000e62000800017f */
[----:B------:R-:W-:-:S05]  /*5ec0*/  VIADD R0, R12, 0x1 ;  /* 0x000000010c007836 */ /* 0x000fca0000000000 */
[----:B------:R-:W-:-:S04]  /*5ed0*/  ISETP.NE.AND P1, PT, R0, 0x12, PT ;  /* 0x000000120000780c */ /* 0x000fc80003f25270 */
[----:B0-----:R-:W-:Y:S02]  /*5ee0*/  SEL R2, RZ, 0x1, P1 ;  /* 0x00000001ff027807 */ /* 0x001fe40000800000 */
[----:B------:R-:W-:Y:S02]  /*5ef0*/  SEL R0, R0, RZ, P1 ;  /* 0x000000ff00007207 */ /* 0x000fe40000800000 */
[----:B------:R-:W-:-:S03]  /*5f00*/  LOP3.LUT R7, R5, R2, RZ, 0x3c, !PT ;  /* 0x0000000205077212 */ /* 0x000fc600078e3cff */
[----:B------:R-:W-:Y:S01]  /*5f10*/  IMAD R6, R0, 0x8, R3 ;  /* 0x0000000800067824 */ /* 0x000fe200078e0203 */
[----:B------:R-:W-:Y:S01]  /*5f20*/  SHF.L.U32 R5, R7, 0x1f, RZ ;  /* 0x0000001f07057819 */ /* 0x000fe200000006ff */
[----:B-1----:R-:W-:Y:S06]  /*5f30*/  @!P0 BRA `(.L_x_122) ;  /* 0x0000000800c48947 */ /* 0x002fec0003800000 */
.L_x_147:
[----:B------:R-:W1:Y:S01]  /*5f40*/  SYNCS.PHASECHK.TRANS64.TRYWAIT P0, [R6+URZ], R5 ;  /* 0x00000005060075a7 */ /* 0x000e62000800017f */
[----:B------:R-:W-:-:S05]  /*5f50*/  VIADD R0, R0, 0x1 ;  /* 0x0000000100007836 */ /* 0x000fca0000000000 */
[----:B------:R-:W-:-:S04]  /*5f60*/  ISETP.NE.AND P1, PT, R0, 0x12, PT ;  /* 0x000000120000780c */ /* 0x000fc80003f25270 */
[----:B------:R-:W-:Y:S02]  /*5f70*/  SEL R2, RZ, 0x1, P1 ;  /* 0x00000001ff027807 */ /* 0x000fe40000800000 */
[----:B------:R-:W-:Y:S02]  /*5f80*/  SEL R0, R0, RZ, P1 ;  /* 0x000000ff00007207 */ /* 0x000fe40000800000 */
[----:B------:R-:W-:-:S03]  /*5f90*/  LOP3.LUT R7, R7, R2, RZ, 0x3c, !PT ;  /* 0x0000000207077212 */ /* 0x000fc600078e3cff */
[----:B0-----:R-:W-:Y:S01]  /*5fa0*/  IMAD R9, R0, 0x8, R3 ;  /* 0x0000000800097824 */ /* 0x001fe200078e0203 */
[----:B------:R-:W-:Y:S01]  /*5fb0*/  SHF.L.U32 R4, R7, 0x1f, RZ ;  /* 0x0000001f07047819 */ /* 0x000fe200000006ff */
[----:B-1----:R-:W-:Y:S06]  /*5fc0*/  @!P0 BRA `(.L_x_123) ;  /* 0x0000000800b48947 */ /* 0x002fec0003800000 */
.L_x_148:
        /* <DEDUP_REMOVED lines=9> */
.L_x_149:
        /* <DEDUP_REMOVED lines=9> */
.L_x_150:
        /* <DEDUP_REMOVED lines=9> */
.L_x_151:
        /* <DEDUP_REMOVED lines=9> */
.L_x_152:
        /* <DEDUP_REMOVED lines=9> */
.L_x_153:
        /* <DEDUP_REMOVED lines=9> */
.L_x_154:
        /* <DEDUP_REMOVED lines=9> */
.L_x_155:
        /* <DEDUP_REMOVED lines=9> */
.L_x_156:
        /* <DEDUP_REMOVED lines=9> */
.L_x_157:
        /* <DEDUP_REMOVED lines=9> */
.L_x_158:
        /* <DEDUP_REMOVED lines=9> */
.L_x_159:
        /* <DEDUP_REMOVED lines=9> */
.L_x_160:
        /* <DEDUP_REMOVED lines=9> */
.L_x_161:
[----:B------:R-:W1:Y:S01]  /*6720*/  SYNCS.PHASECHK.TRANS64.TRYWAIT P0, [R6+URZ], R5 ;  /* 0x00000005060075a7 */ /* 0x000e62000800017f */
[----:B------:R-:W-:-:S05]  /*6730*/  VIADD R0, R0, 0x1 ;  /* 0x0000000100007836 */ /* 0x000fca0000000000 */
[----:B------:R-:W-:-:S04]  /*6740*/  ISETP.NE.AND P1, PT, R0, 0x12, PT ;  /* 0x000000120000780c */ /* 0x000fc80003f25270 */
[----:B------:R-:W-:Y:S02]  /*6750*/  SEL R2, RZ, 0x1, P1 ;  /* 0x00000001ff027807 */ /* 0x000fe40000800000 */
[----:B------:R-:W-:Y:S02]  /*6760*/  SEL R0, R0, RZ, P1 ;  /* 0x000000ff00007207 */ /* 0x000fe40000800000 */
[----:B------:R-:W-:Y:S01]  /*6770*/  LOP3.LUT R2, R7, R2, RZ, 0x3c, !PT ;  /* 0x0000000207027212 */ /* 0x000fe200078e3cff */
[----:B-1----:R-:W-:Y:S06]  /*6780*/  @!P0 BRA `(.L_x_137) ;  /* 0x0000000400dc8947 */ /* 0x002fec0003800000 */
.L_x_162:
[----:B------:R-:W-:Y:S01]  /*6790*/  IMAD R3, R0, 0x8, R3 ;  /* 0x0000000800037824 */ /* 0x000fe200078e0203 */
[----:B------:R-:W-:-:S07]  /*67a0*/  SHF.L.U32 R0, R2, 0x1f, RZ ;  /* 0x0000001f02007819 */ /* 0x000fce00000006ff */
.L_x_138:
[----:B--2---:R2:W3:Y:S02]  /*67b0*/  SYNCS.PHASECHK.TRANS64.TRYWAIT P0, [R3+URZ], R0 ;  /* 0x00000000030075a7 */ /* 0x0044e4000800017f */
[----:B---3--:R-:W-:Y:S05]  /*67c0*/  @!P0 NANOSLEEP.SYNCS 0x989680 ;  /* 0x009896800000895d */ /* 0x008fea0003900000 */
[----:B------:R-:W3:Y:S02]  /*67d0*/  @!P0 SYNCS.PHASECHK.TRANS64 P0, [R3+URZ], R0 ;  /* 0x00000000030085a7 */ /* 0x000ee4000800007f */
[----:B---3--:R-:W-:Y:S05]  /*67e0*/  @!P0 BRA `(.L_x_138) ;  /* 0xfffffffc00f08947 */ /* 0x008fea000383ffff */
.L_x_119:
[----:B------:R-:W-:Y:S05]  /*67f0*/  BSYNC B0 ;  /* 0x0000000000007941 */ /* 0x000fea0003800000 */
.L_x_118:
[----:B------:R-:W-:Y:S05]  /*6800*/  EXIT ;  /* 0x000000000000794d */ /* 0x000fea0003800000 */
.L_x_22:
[----:B---3--:R3:W4:Y:S02]  /*6810*/  SYNCS.PHASECHK.TRANS64.TRYWAIT P1, [R3+URZ], R0 ;  /* 0x00000000030075a7 */ /* 0x008724000802017f */
[----:B----4-:R-:W-:Y:S05]  /*6820*/  @!P1 NANOSLEEP.SYNCS 0x989680 ;  /* 0x009896800000995d */ /* 0x010fea0003900000 */
[----:B------:R-:W4:Y:S02]  /*6830*/  @!P1 SYNCS.PHASECHK.TRANS64 P1, [R3+URZ], R0 ;  /* 0x00000000030095a7 */ /* 0x000f24000802007f */
[----:B----4-:R-:W-:Y:S05]  /*6840*/  @!P1 BRA `(.L_x_22) ;  /* 0xfffffffc00f09947 */ /* 0x010fea000383ffff */
[----:B------:R-:W-:Y:S05]  /*6850*/  BRA `(.L_x_21) ;  /* 0xffffffac00a87947 */ /* 0x000fea000383ffff */
.L_x_27:
[----:B-1----:R1:W2:Y:S02]  /*6860*/  SYNCS.PHASECHK.TRANS64.TRYWAIT P1, [R5+URZ], R4 ;  /* 0x00000004050075a7 */ /* 0x0022a4000802017f */
[----:B--2---:R-:W-:Y:S05]  /*6870*/  @!P1 NANOSLEEP.SYNCS 0x989680 ;  /* 0x009896800000995d */ /* 0x004fea0003900000 */
[----:B------:R-:W2:Y:S02]  /*6880*/  @!P1 SYNCS.PHASECHK.TRANS64 P1, [R5+URZ], R4 ;  /* 0x00000004050095a7 */ /* 0x000ea4000802007f */
[----:B--2---:R-:W-:Y:S05]  /*6890*/  @!P1 BRA `(.L_x_27) ;  /* 0xfffffffc00f09947 */ /* 0x004fea000383ffff */
[----:B------:R-:W-:Y:S05]  /*68a0*/  BRA `(.L_x_26) ;  /* 0xffffffb000587947 */ /* 0x000fea000383ffff */
.L_x_106:
[----:B------:R-:W-:Y:S01]  /*68b0*/  BSSY B1, `(.L_x_139) ;  /* 0x0000006000017945 */ /* 0x000fe20003800000 */
[----:B------:R-:W-:-:S07]  /*68c0*/  IMAD.MOV.U32 R15, RZ, RZ, -0x1 ;  /* 0xffffffffff0f7424 */ /* 0x000fce00078e00ff */
[----:B------:R-:W-:Y:S05]  /*68d0*/  WARPSYNC.COLLECTIVE R15, `(.L_x_140) ;  /* 0x000000000f0c7348 */ /* 0x000fea0003c00000 */
[----:B------:R-:W-:Y:S02]  /*68e0*/  ELECT P6, UR62, PT ;  /* 0x00000000003e782f */ /* 0x000fe400038c0000 */
[----:B------:R-:W-:Y:S01]  /*68f0*/  MOV R14, UR62 ;  /* 0x0000003e000e7c02 */ /* 0x000fe20008000f00 */
[----:B------:R-:W-:Y:S10]  /*6900*/  ENDCOLLECTIVE ;  /* 0x000000000000791b */ /* 0x000ff40003800000 */
.L_x_140:
[----:B------:R-:W-:Y:S05]  /*6910*/  BSYNC B1 ;  /* 0x0000000000017941 */ /* 0x000fea0003800000 */
.L_x_139:
[----:B------:R-:W-:Y:S05]  /*6920*/  BRA `(.L_x_141) ;  /* 0xffffffe800407947 */ /* 0x000fea000383ffff */
.L_x_109:
[----:B0-----:R0:W1:Y:S02]  /*6930*/  SYNCS.PHASECHK.TRANS64.TRYWAIT P0, [R14+URZ+0x90], R7 ;  /* 0x000090070e0075a7 */ /* 0x001064000800017f */
[----:B-1----:R-:W-:Y:S05]  /*6940*/  @!P0 NANOSLEEP.SYNCS 0x989680 ;  /* 0x009896800000895d */ /* 0x002fea0003900000 */
[----:B------:R-:W1:Y:S02]  /*6950*/  @!P0 SYNCS.PHASECHK.TRANS64 P0, [R14+URZ+0x90], R7 ;  /* 0x000090070e0085a7 */ /* 0x000e64000800007f */
[----:B-1----:R-:W-:Y:S05]  /*6960*/  @!P0 BRA `(.L_x_109) ;  /* 0xfffffffc00f08947 */ /* 0x002fea000383ffff */
[----:B------:R-:W-:Y:S05]  /*6970*/  BRA `(.L_x_142) ;  /* 0xffffffe8007c7947 */ /* 0x000fea000383ffff */
.L_x_117:
[----:B------:R-:W-:Y:S01]  /*6980*/  BSSY B0, `(.L_x_143) ;  /* 0x0000006000007945 */ /* 0x000fe20003800000 */
[----:B------:R-:W-:-:S07]  /*6990*/  IMAD.MOV.U32 R15, RZ, RZ, -0x1 ;  /* 0xffffffffff0f7424 */ /* 0x000fce00078e00ff */
[----:B------:R-:W-:Y:S05]  /*69a0*/  WARPSYNC.COLLECTIVE R15, `(.L_x_144) ;  /* 0x000000000f0c7348 */ /* 0x000fea0003c00000 */
[----:B------:R-:W-:Y:S02]  /*69b0*/  ELECT P6, UR62, PT ;  /* 0x00000000003e782f */ /* 0x000fe400038c0000 */
[----:B------:R-:W-:Y:S01]  /*69c0*/  MOV R14, UR62 ;  /* 0x0000003e000e7c02 */ /* 0x000fe20008000f00 */
[----:B------:R-:W-:Y:S10]  /*69d0*/  ENDCOLLECTIVE ;  /* 0x000000000000791b */ /* 0x000ff40003800000 */
.L_x_144:
[----:B------:R-:W-:Y:S05]  /*69e0*/  BSYNC B0 ;  /* 0x0000000000007941 */ /* 0x000fea0003800000 */
.L_x_143:
[----:B------:R-:W-:Y:S05]  /*69f0*/  BRA `(.L_x_145) ;  /* 0xfffffff000d87947 */ /* 0x000fea000383ffff */
.L_x_121:
[----:B0-----:R0:W1:Y:S02]  /*6a00*/  SYNCS.PHASECHK.TRANS64.TRYWAIT P0, [R7+URZ], R2 ;  /* 0x00000002070075a7 */ /* 0x001064000800017f */
[----:B-1----:R-:W-:Y:S05]  /*6a10*/  @!P0 NANOSLEEP.SYNCS 0x989680 ;  /* 0x009896800000895d */ /* 0x002fea0003900000 */
[----:B------:R-:W1:Y:S02]  /*6a20*/  @!P0 SYNCS.PHASECHK.TRANS64 P0, [R7+URZ], R2 ;  /* 0x00000002070085a7 */ /* 0x000e64000800007f */
[----:B-1----:R-:W-:Y:S05]  /*6a30*/  @!P0 BRA `(.L_x_121) ;  /* 0xfffffffc00f08947 */ /* 0x002fea000383ffff */
[----:B------:R-:W-:Y:S05]  /*6a40*/  BRA `(.L_x_146) ;  /* 0xfffffff400187947 */ /* 0x000fea000383ffff */
.L_x_122:
[----:B0-----:R0:W1:Y:S02]  /*6a50*/  SYNCS.PHASECHK.TRANS64.TRYWAIT P0, [R9+URZ], R4 ;  /* 0x00000004090075a7 */ /* 0x001064000800017f */
[----:B-1----:R-:W-:Y:S05]  /*6a60*/  @!P0 NANOSLEEP.SYNCS 0x989680 ;  /* 0x009896800000895d */ /* 0x002fea0003900000 */
[----:B------:R-:W1:Y:S02]  /*6a70*/  @!P0 SYNCS.PHASECHK.TRANS64 P0, [R9+URZ], R4 ;  /* 0x00000004090085a7 */ /* 0x000e64000800007f */
[----:B-1----:R-:W-:Y:S05]  /*6a80*/  @!P0 BRA `(.L_x_122) ;  /* 0xfffffffc00f08947 */ /* 0x002fea000383ffff */
[----:B------:R-:W-:Y:S05]  /*6a90*/  BRA `(.L_x_147) ;  /* 0xfffffff400287947 */ /* 0x000fea000383ffff */
.L_x_123:
[----:B0-----:R0:W1:Y:S02]  /*6aa0*/  SYNCS.PHASECHK.TRANS64.TRYWAIT P0, [R6+URZ], R5 ;  /* 0x00000005060075a7 */ /* 0x001064000800017f */
[----:B-1----:R-:W-:Y:S05]  /*6ab0*/  @!P0 NANOSLEEP.SYNCS 0x989680 ;  /* 0x009896800000895d */ /* 0x002fea0003900000 */
[----:B------:R-:W1:Y:S02]  /*6ac0*/  @!P0 SYNCS.PHASECHK.TRANS64 P0, [R6+URZ], R5 ;  /* 0x00000005060085a7 */ /* 0x000e64000800007f */
[----:B-1----:R-:W-:Y:S05]  /*6ad0*/  @!P0 BRA `(.L_x_123) ;  /* 0xfffffffc00f08947 */ /* 0x002fea000383ffff */
[----:B------:R-:W-:Y:S05]  /*6ae0*/  BRA `(.L_x_148) ;  /* 0xfffffff400387947 */ /* 0x000fea000383ffff */
.L_x_124:
[----:B0-----:R0:W1:Y:S02]  /*6af0*/  SYNCS.PHASECHK.TRANS64.TRYWAIT P0, [R9+URZ], R4 ;  /* 0x00000004090075a7 */ /* 0x001064000800017f */
[----:B-1----:R-:W-:Y:S05]  /*6b00*/  @!P0 NANOSLEEP.SYNCS 0x989680 ;  /* 0x009896800000895d */ /* 0x002fea0003900000 */
[----:B------:R-:W1:Y:S02]  /*6b10*/  @!P0 SYNCS.PHASECHK.TRANS64 P0, [R9+URZ], R4 ;  /* 0x00000004090085a7 */ /* 0x000e64000800007f */
[----:B-1----:R-:W-:Y:S05]  /*6b20*/  @!P0 BRA `(.L_x_124) ;  /* 0xfffffffc00f08947 */ /* 0x002fea000383ffff */
[----:B------:R-:W-:Y:S05]  /*6b30*/  BRA `(.L_x_149) ;  /* 0xfffffff400487947 */ /* 0x000fea000383ffff */
.L_x_125:
[----:B0-----:R0:W1:Y:S02]  /*6b40*/  SYNCS.PHASECHK.TRANS64.TRYWAIT P0, [R6+URZ], R5 ;  /* 0x00000005060075a7 */ /* 0x001064000800017f */
[----:B-1----:R-:W-:Y:S05]  /*6b50*/  @!P0 NANOSLEEP.SYNCS 0x989680 ;  /* 0x009896800000895d */ /* 0x002fea0003900000 */
[----:B------:R-:W1:Y:S02]  /*6b60*/  @!P0 SYNCS.PHASECHK.TRANS64 P0, [R6+URZ], R5 ;  /* 0x00000005060085a7 */ /* 0x000e64000800007f */
[----:B-1----:R-:W-:Y:S05]  /*6b70*/  @!P0 BRA `(.L_x_125) ;  /* 0xfffffffc00f08947 */ /* 0x002fea000383ffff */
[----:B------:R-:W-:Y:S05]  /*6b80*/  BRA `(.L_x_150) ;  /* 0xfffffff400587947 */ /* 0x000fea000383ffff */
.L_x_126:
[----:B0-----:R0:W1:Y:S02]  /*6b90*/  SYNCS.PHASECHK.TRANS64.TRYWAIT P0, [R9+URZ], R4 ;  /* 0x00000004090075a7 */ /* 0x001064000800017f */
[----:B-1----:R-:W-:Y:S05]  /*6ba0*/  @!P0 NANOSLEEP.SYNCS 0x989680 ;  /* 0x009896800000895d */ /* 0x002fea0003900000 */
[----:B------:R-:W1:Y:S02]  /*6bb0*/  @!P0 SYNCS.PHASECHK.TRANS64 P0, [R9+URZ], R4 ;  /* 0x00000004090085a7 */ /* 0x000e64000800007f */
[----:B-1----:R-:W-:Y:S05]  /*6bc0*/  @!P0 BRA `(.L_x_126) ;  /* 0xfffffffc00f08947 */ /* 0x002fea000383ffff */
[----:B------:R-:W-:Y:S05]  /*6bd0*/  BRA `(.L_x_151) ;  /* 0xfffffff400687947 */ /* 0x000fea000383ffff */
.L_x_127:
[----:B0-----:R0:W1:Y:S02]  /*6be0*/  SYNCS.PHASECHK.TRANS64.TRYWAIT P0, [R6+URZ], R5 ;  /* 0x00000005060075a7 */ /* 0x001064000800017f */
[----:B-1----:R-:W-:Y:S05]  /*6bf0*/  @!P0 NANOSLEEP.SYNCS 0x989680 ;  /* 0x009896800000895d */ /* 0x002fea0003900000 */
[----:B------:R-:W1:Y:S02]  /*6c00*/  @!P0 SYNCS.PHASECHK.TRANS64 P0, [R6+URZ], R5 ;  /* 0x00000005060085a7 */ /* 0x000e64000800007f */
[----:B-1----:R-:W-:Y:S05]  /*6c10*/  @!P0 BRA `(.L_x_127) ;  /* 0xfffffffc00f08947 */ /* 0x002fea000383ffff */
[----:B------:R-:W-:Y:S05]  /*6c20*/  BRA `(.L_x_152) ;  /* 0xfffffff400787947 */ /* 0x000fea000383ffff */
.L_x_128:
[----:B0-----:R0:W1:Y:S02]  /*6c30*/  SYNCS.PHASECHK.TRANS64.TRYWAIT P0, [R9+URZ], R4 ;  /* 0x00000004090075a7 */ /* 0x001064000800017f */
[----:B-1----:R-:W-:Y:S05]  /*6c40*/  @!P0 NANOSLEEP.SYNCS 0x989680 ;  /* 0x009896800000895d */ /* 0x002fea0003900000 */
[----:B------:R-:W1:Y:S02]  /*6c50*/  @!P0 SYNCS.PHASECHK.TRANS64 P0, [R9+URZ], R4 ;  /* 0x00000004090085a7 */ /* 0x000e64000800007f */
[----:B-1----:R-:W-:Y:S05]  /*6c60*/  @!P0 BRA `(.L_x_128) ;  /* 0xfffffffc00f08947 */ /* 0x002fea000383ffff */
[----:B------:R-:W-:Y:S05]  /*6c70*/  BRA `(.L_x_153) ;  /* 0xfffffff400887947 */ /* 0x000fea000383ffff */
.L_x_129:
[----:B0-----:R0:W1:Y:S02]  /*6c80*/  SYNCS.PHASECHK.TRANS64.TRYWAIT P0, [R6+URZ], R5 ;  /* 0x00000005060075a7 */ /* 0x001064000800017f */
[----:B-1----:R-:W-:Y:S05]  /*6c90*/  @!P0 NANOSLEEP.SYNCS 0x989680 ;  /* 0x009896800000895d */ /* 0x002fea0003900000 */
[----:B------:R-:W1:Y:S02]  /*6ca0*/  @!P0 SYNCS.PHASECHK.TRANS64 P0, [R6+URZ], R5 ;  /* 0x00000005060085a7 */ /* 0x000e64000800007f */
[----:B-1----:R-:W-:Y:S05]  /*6cb0*/  @!P0 BRA `(.L_x_129) ;  /* 0xfffffffc00f08947 */ /* 0x002fea000383ffff */
[----:B------:R-:W-:Y:S05]  /*6cc0*/  BRA `(.L_x_154) ;  /* 0xfffffff400987947 */ /* 0x000fea000383ffff */
.L_x_130:
[----:B0-----:R0:W1:Y:S02]  /*6cd0*/  SYNCS.PHASECHK.TRANS64.TRYWAIT P0, [R9+URZ], R4 ;  /* 0x00000004090075a7 */ /* 0x001064000800017f */
[----:B-1----:R-:W-:Y:S05]  /*6ce0*/  @!P0 NANOSLEEP.SYNCS 0x989680 ;  /* 0x009896800000895d */ /* 0x002fea0003900000 */
[----:B------:R-:W1:Y:S02]  /*6cf0*/  @!P0 SYNCS.PHASECHK.TRANS64 P0, [R9+URZ], R4 ;  /* 0x00000004090085a7 */ /* 0x000e64000800007f */
[----:B-1----:R-:W-:Y:S05]  /*6d00*/  @!P0 BRA `(.L_x_130) ;  /* 0xfffffffc00f08947 */ /* 0x002fea000383ffff */
[----:B------:R-:W-:Y:S05]  /*6d10*/  BRA `(.L_x_155) ;  /* 0xfffffff400a87947 */ /* 0x000fea000383ffff */
.L_x_131:
[----:B0-----:R0:W1:Y:S02]  /*6d20*/  SYNCS.PHASECHK.TRANS64.TRYWAIT P0, [R6+URZ], R5 ;  /* 0x00000005060075a7 */ /* 0x001064000800017f */
[----:B-1----:R-:W-:Y:S05]  /*6d30*/  @!P0 NANOSLEEP.SYNCS 0x989680 ;  /* 0x009896800000895d */ /* 0x002fea0003900000 */
[----:B------:R-:W1:Y:S02]  /*6d40*/  @!P0 SYNCS.PHASECHK.TRANS64 P0, [R6+URZ], R5 ;  /* 0x00000005060085a7 */ /* 0x000e64000800007f */
[----:B-1----:R-:W-:Y:S05]  /*6d50*/  @!P0 BRA `(.L_x_131) ;  /* 0xfffffffc00f08947 */ /* 0x002fea000383ffff */
[----:B------:R-:W-:Y:S05]  /*6d60*/  BRA `(.L_x_156) ;  /* 0xfffffff400b87947 */ /* 0x000fea000383ffff */
.L_x_132:
[----:B0-----:R0:W1:Y:S02]  /*6d70*/  SYNCS.PHASECHK.TRANS64.TRYWAIT P0, [R9+URZ], R4 ;  /* 0x00000004090075a7 */ /* 0x001064000800017f */
[----:B-1----:R-:W-:Y:S05]  /*6d80*/  @!P0 NANOSLEEP.SYNCS 0x989680 ;  /* 0x009896800000895d */ /* 0x002fea0003900000 */
[----:B------:R-:W1:Y:S02]  /*6d90*/  @!P0 SYNCS.PHASECHK.TRANS64 P0, [R9+URZ], R4 ;  /* 0x00000004090085a7 */ /* 0x000e64000800007f */
[----:B-1----:R-:W-:Y:S05]  /*6da0*/  @!P0 BRA `(.L_x_132) ;  /* 0xfffffffc00f08947 */ /* 0x002fea000383ffff */
[----:B------:R-:W-:Y:S05]  /*6db0*/  BRA `(.L_x_157) ;  /* 0xfffffff400c87947 */ /* 0x000fea000383ffff */
.L_x_133:
[----:B0-----:R0:W1:Y:S02]  /*6dc0*/  SYNCS.PHASECHK.TRANS64.TRYWAIT P0, [R6+URZ], R5 ;  /* 0x00000005060075a7 */ /* 0x001064000800017f */
[----:B-1----:R-:W-:Y:S05]  /*6dd0*/  @!P0 NANOSLEEP.SYNCS 0x989680 ;  /* 0x009896800000895d */ /* 0x002fea0003900000 */
[----:B------:R-:W1:Y:S02]  /*6de0*/  @!P0 SYNCS.PHASECHK.TRANS64 P0, [R6+URZ], R5 ;  /* 0x00000005060085a7 */ /* 0x000e64000800007f */
[----:B-1----:R-:W-:Y:S05]  /*6df0*/  @!P0 BRA `(.L_x_133) ;  /* 0xfffffffc00f08947 */ /* 0x002fea000383ffff */
[----:B------:R-:W-:Y:S05]  /*6e00*/  BRA `(.L_x_158) ;  /* 0xfffffff400d87947 */ /* 0x000fea000383ffff */
.L_x_134:
[----:B0-----:R0:W1:Y:S02]  /*6e10*/  SYNCS.PHASECHK.TRANS64.TRYWAIT P0, [R9+URZ], R4 ;  /* 0x00000004090075a7 */ /* 0x001064000800017f */
[----:B-1----:R-:W-:Y:S05]  /*6e20*/  @!P0 NANOSLEEP.SYNCS 0x989680 ;  /* 0x009896800000895d */ /* 0x002fea0003900000 */
[----:B------:R-:W1:Y:S02]  /*6e30*/  @!P0 SYNCS.PHASECHK.TRANS64 P0, [R9+URZ], R4 ;  /* 0x00000004090085a7 */ /* 0x000e64000800007f */
[----:B-1----:R-:W-:Y:S05]  /*6e40*/  @!P0 BRA `(.L_x_134) ;  /* 0xfffffffc00f08947 */ /* 0x002fea000383ffff */
[----:B------:R-:W-:Y:S05]  /*6e50*/  BRA `(.L_x_159) ;  /* 0xfffffff400e87947 */ /* 0x000fea000383ffff */
.L_x_135:
[----:B0-----:R0:W1:Y:S02]  /*6e60*/  SYNCS.PHASECHK.TRANS64.TRYWAIT P0, [R6+URZ], R5 ;  /* 0x00000005060075a7 */ /* 0x001064000800017f */
[----:B-1----:R-:W-:Y:S05]  /*6e70*/  @!P0 NANOSLEEP.SYNCS 0x989680 ;  /* 0x009896800000895d */ /* 0x002fea0003900000 */
[----:B------:R-:W1:Y:S02]  /*6e80*/  @!P0 SYNCS.PHASECHK.TRANS64 P0, [R6+URZ], R5 ;  /* 0x00000005060085a7 */ /* 0x000e64000800007f */
[----:B-1----:R-:W-:Y:S05]  /*6e90*/  @!P0 BRA `(.L_x_135) ;  /* 0xfffffffc00f08947 */ /* 0x002fea000383ffff */
[----:B------:R-:W-:Y:S05]  /*6ea0*/  BRA `(.L_x_160) ;  /* 0xfffffff400f87947 */ /* 0x000fea000383ffff */
.L_x_136:
[----:B0-----:R0:W1:Y:S02]  /*6eb0*/  SYNCS.PHASECHK.TRANS64.TRYWAIT P0, [R9+URZ], R4 ;  /* 0x00000004090075a7 */ /* 0x001064000800017f */
[----:B-1----:R-:W-:Y:S05]  /*6ec0*/  @!P0 NANOSLEEP.SYNCS 0x989680 ;  /* 0x009896800000895d */ /* 0x002fea0003900000 */
[----:B------:R-:W1:Y:S02]  /*6ed0*/  @!P0 SYNCS.PHASECHK.TRANS64 P0, [R9+URZ], R4 ;  /* 0x00000004090085a7 */ /* 0x000e64000800007f */
[----:B-1----:R-:W-:Y:S05]  /*6ee0*/  @!P0 BRA `(.L_x_136) ;  /* 0xfffffffc00f08947 */ /* 0x002fea000383ffff */
[----:B------:R-:W-:Y:S05]  /*6ef0*/  BRA `(.L_x_161) ;  /* 0xfffffff800087947 */ /* 0x000fea000383ffff */
.L_x_137:
[----:B-1----:R1:W2:Y:S02]  /*6f00*/  SYNCS.PHASECHK.TRANS64.TRYWAIT P0, [R6+URZ], R5 ;  /* 0x00000005060075a7 */ /* 0x0022a4000800017f */
[----:B--2---:R-:W-:Y:S05]  /*6f10*/  @!P0 NANOSLEEP.SYNCS 0x989680 ;  /* 0x009896800000895d */ /* 0x004fea0003900000 */
[----:B------:R-:W2:Y:S02]  /*6f20*/  @!P0 SYNCS.PHASECHK.TRANS64 P0, [R6+URZ], R5 ;  /* 0x00000005060085a7 */ /* 0x000ea4000800007f */
[----:B--2---:R-:W-:Y:S05]  /*6f30*/  @!P0 BRA `(.L_x_137) ;  /* 0xfffffffc00f08947 */ /* 0x004fea000383ffff */
[----:B------:R-:W-:Y:S05]  /*6f40*/  BRA `(.L_x_162) ;  /* 0xfffffff800107947 */ /* 0x000fea000383ffff */
.L_x_163:
[----:B------:R-:W-:-:S00]  /*6f50*/  BRA `(.L_x_163) ;  /* 0xfffffffc00fc7947 */ /* 0x000fc0000383ffff */
[----:B------:R-:W-:-:S00]  /*6f60*/  NOP ;  /* 0x0000000000007918 */ /* 0x000fc00000000000 */
        /* <DEDUP_REMOVED lines=9> */
.L_x_164:


//--------------------- .nv.global.init           --------------------------
	.section	.nv.global.init,"aw",@progbits
.nv.global.init:
	.type		$str$22,@object
	.size		$str$22,($str$23 - $str$22)
$str$22:
        /*0000*/ 	.byte	0x6b, 0x5f, 0x74, 0x69, 0x6c, 0x65, 0x5f, 0x63, 0x6f, 0x75, 0x6e, 0x74, 0x20, 0x3e, 0x3d, 0x20
        /*0010*/ 	.byte	0x31, 0x00
	.type		$str$23,@object
	.size		$str$23,(__unnamed_1 - $str$23)
$str$23:
        /*0012*/ 	.byte	0x2f, 0x74, 0x6d, 0x70, 0x2f, 0x63, 0x75, 0x74, 0x6c, 0x61, 0x73, 0x73, 0x5f, 0x73, 0x77, 0x65
        /*0022*/ 	.byte	0x65, 0x70, 0x5f, 0x73, 0x72, 0x63, 0x2f, 0x69, 0x6e, 0x63, 0x6c, 0x75, 0x64, 0x65, 0x2f, 0x63
        /*0032*/ 	.byte	0x75, 0x74, 0x6c, 0x61, 0x73, 0x73, 0x2f, 0x67, 0x65, 0x6d, 0x6d, 0x2f, 0x63, 0x6f, 0x6c, 0x6c
        /*0042*/ 	.byte	0x65, 0x63, 0x74, 0x69, 0x76, 0x65, 0x2f, 0x73, 0x6d, 0x39, 0x30, 0x5f, 0x6d, 0x6d, 0x61, 0x5f
        /*0052*/ 	.byte	0x74, 0x6d, 0x61, 0x5f, 0x67, 0x6d, 0x6d, 0x61, 0x5f, 0x73, 0x73, 0x5f, 0x77, 0x61, 0x72, 0x70
        /*0062*/ 	.byte	0x73, 0x70, 0x65, 0x63, 0x69, 0x61, 0x6c, 0x69, 0x7a, 0x65, 0x64, 0x2e, 0x68, 0x70, 0x70, 0x00
	.type		__unnamed_1,@object
	.size		__unnamed_1,(.L_0 - __unnamed_1)
__unnamed_1:
        /*0072*/ 	.byte	0x76, 0x6f, 0x69, 0x64, 0x20, 0x63, 0x75, 0x74, 0x6c, 0x61, 0x73, 0x73, 0x3a, 0x3a, 0x67, 0x65
        /* <DEDUP_REMOVED lines=180> */
        /*0bc2*/ 	.byte	0x65, 0x3a, 0x3a, 0x69, 0x64, 0x65, 0x6e, 0x74, 0x69, 0x74, 0x79, 0x5d, 0x00
.L_0:


//--------------------- .nv.shared._ZN7cutlass13device_kernelINS_4gemm6kernel13GemmUniversalIN4cute5tupleIJiiiiEEENS1_10collective13CollectiveMmaINS1_34MainloopSm90TmaGmmaWarpSpecializedILi18ENS5_IJNS4_1CILi2EEESB_NSA_ILi1EEEEEENS1_35KernelTmaWarpSpecializedCooperativeEEENS5_IJNSA_ILi128EEENSA_ILi64EEENSA_ILi32EEEEEENS_6half_tENS5_IJlSC_lEEESK_SL_NS4_8TiledMMAINS4_8MMA_AtomIJNS4_4SM904GMMA25MMA_64x64x16_F32F16F16_SSILNSP_5MajorE0ELSR_0ELNSP_7ScaleInE1ELSS_1EEEEEENS4_6LayoutINS5_IJSB_SC_SC_EEENS5_IJSC_NSA_ILi0EEESX_EEEEENS5_IJNS4_10UnderscoreES10_S10_EEEEENS4_23SM90_TMA_LOAD_MULTICASTENS4_14ComposedLayoutINS4_7SwizzleILi2ELi4ELi3EEENS4_18smem_ptr_flag_bitsILi16EEENSV_INS5_IJNSA_ILi8EEESI_EEENS5_IJSI_SC_EEEEEEEvNS4_8identityES13_S1D_vS1E_EENS_8epilogue10collective6detail29Sm90TmaWarpSpecializedAdapterINS1H_15DefaultEpilogueISK_SL_SL_NS1G_6thread17LinearCombinationISK_Li1EffLNS1L_9ScaleType4KindE0ELNS_15FloatRoundStyleE2ESK_EENS1_15EpilogueDefaultEEEEEvvEEEEvNT_6ParamsE --------------------------
	.section	.nv.shared._ZN7cutlass13device_kernelINS_4gemm6kernel13GemmUniversalIN4cute5tupleIJiiiiEEENS1_10collective13CollectiveMmaINS1_34MainloopSm90TmaGmmaWarpSpecializedILi18ENS5_IJNS4_1CILi2EEESB_NSA_ILi1EEEEEENS1_35KernelTmaWarpSpecializedCooperativeEEENS5_IJNSA_ILi128EEENSA_ILi64EEENSA_ILi32EEEEEENS_6half_tENS5_IJlSC_lEEESK_SL_NS4_8TiledMMAINS4_8MMA_AtomIJNS4_4SM904GMMA25MMA_64x64x16_F32F16F16_SSILNSP_5MajorE0ELSR_0ELNSP_7ScaleInE1ELSS_1EEEEEENS4_6LayoutINS5_IJSB_SC_SC_EEENS5_IJSC_NSA_ILi0EEESX_EEEEENS5_IJNS4_10UnderscoreES10_S10_EEEEENS4_23SM90_TMA_LOAD_MULTICASTENS4_14ComposedLayoutINS4_7SwizzleILi2ELi4ELi3EEENS4_18smem_ptr_flag_bitsILi16EEENSV_INS5_IJNSA_ILi8EEESI_EEENS5_IJSI_SC_EEEEEEEvNS4_8identityES13_S1D_vS1E_EENS_8epilogue10collective6detail29Sm90TmaWarpSpecializedAdapterINS1H_15DefaultEpilogueISK_SL_SL_NS1G_6thread17LinearCombinationISK_Li1EffLNS1L_9ScaleType4KindE0ELNS_15FloatRoundStyleE2ESK_EENS1_15EpilogueDefaultEEEEEvvEEEEvNT_6ParamsE,"aw",@nobits
	.sectionflags	@""
	.align	16
	.zero		1024


//--------------------- .nv.shared.reserved.0     --------------------------
	.section	.nv.shared.reserved.0,"aw",@nobits
	.weak		__nv_reservedSMEM_offset_0_alias
	.size		__nv_reservedSMEM_offset_0_alias, 0, 0
	.other		__nv_reservedSMEM_offset_0_alias,@"STO_CUDA_RESERVED_SHARED STV_DEFAULT"
__nv_reservedSMEM_offset_0_alias:
	.zero		0


//--------------------- .nv.global                --------------------------
	.section	.nv.global,"aw",@nobits
.nv.global:
	.type		_ZN40_INTERNAL_c243ebd5_4_k_cu_6ee4db44_268404cute1_E,@object
	.size		_ZN40_INTERNAL_c243ebd5_4_k_cu_6ee4db44_268404cute1_E,(_ZN40_INTERNAL_c243ebd5_4_k_cu_6ee4db44_268404cuda3std3__45__cpo6cbeginE - _ZN40_INTERNAL_c243ebd5_4_k_cu_6ee4db44_268404cute1_E)
_ZN40_INTERNAL_c243ebd5_4_k_cu_6ee4db44_268404cute1_E:
	.zero		1
	.type		_ZN40_INTERNAL_c243ebd5_4_k_cu_6ee4db44_268404cuda3std3__45__cpo6cbeginE,@object
	.size		_ZN40_INTERNAL_c243ebd5_4_k_cu_6ee4db44_268404cuda3std3__45__cpo6cbeginE,(_ZN40_INTERNAL_c243ebd5_4_k_cu_6ee4db44_268404cuda3std3__48in_placeE - _ZN40_INTERNAL_c243ebd5_4_k_cu_6ee4db44_268404cuda3std3__45__cpo6cbeginE)
_ZN40_INTERNAL_c243ebd5_4_k_cu_6ee4db44_268404cuda3std3__45__cpo6cbeginE:
	.zero		1
	.type		_ZN40_INTERNAL_c243ebd5_4_k_cu_6ee4db44_268404cuda3std3__48in_placeE,@object
	.size		_ZN40_INTERNAL_c243ebd5_4_k_cu_6ee4db44_268404cuda3std3__48in_placeE,(_ZN40_INTERNAL_c243ebd5_4_k_cu_6ee4db44_268404cuda3std6ranges3__45__cpo9iter_moveE - _ZN40_INTERNAL_c243ebd5_4_k_cu_6ee4db44_268404cuda3std3__48in_placeE)
_ZN40_INTERNAL_c243ebd5_4_k_cu_6ee4db44_268404cuda3std3__48in_placeE:
	.zero		1
	.type		_ZN40_INTERNAL_c243ebd5_4_k_cu_6ee4db44_268404cuda3std6ranges3__45__cpo9iter_moveE,@object
	.size		_ZN40_INTERNAL_c243ebd5_4_k_cu_6ee4db44_268404cuda3std6ranges3__45__cpo9iter_moveE,(_ZN40_INTERNAL_c243ebd5_4_k_cu_6ee4db44_268404cuda3std3__45__cpo5beginE - _ZN40_INTERNAL_c243ebd5_4_k_cu_6ee4db44_268404cuda3std6ranges3__45__cpo9iter_moveE)
_ZN40_INTERNAL_c243ebd5_4_k_cu_6ee4db44_268404cuda3std6ranges3__45__cpo9iter_moveE:
	.zero		1
	.type		_ZN40_INTERNAL_c243ebd5_4_k_cu_6ee4db44_268404cuda3std3__45__cpo5beginE,@object
	.size		_ZN40_INTERNAL_c243ebd5_4_k_cu_6ee4db44_268404cuda3std3__45__cpo5beginE,(_ZN40_INTERNAL_c243ebd5_4_k_cu_6ee4db44_268404cuda3std3__442_GLOBAL__N__c243ebd5_4_k_cu_6ee4db44_268406ignoreE - _ZN40_INTERNAL_c243ebd5_4_k_cu_6ee4db44_268404cuda3std3__45__cpo5beginE)
_ZN40_INTERNAL_c243ebd5_4_k_cu_6ee4db44_268404cuda3std3__45__cpo5beginE:
	.zero		1
	.type		_ZN40_INTERNAL_c243ebd5_4_k_cu_6ee4db44_268404cuda3std3__442_GLOBAL__N__c243ebd5_4_k_cu_6ee4db44_268406ignoreE,@object
	.size		_ZN40_INTERNAL_c243ebd5_4_k_cu_6ee4db44_268404cuda3std3__442_GLOBAL__N__c243ebd5_4_k_cu_6ee4db44_268406ignoreE,(_ZN40_INTERNAL_c243ebd5_4_k_cu_6ee4db44_268404cute7productE - _ZN40_INTERNAL_c243ebd5_4_k_cu_6ee4db44_268404cuda3std3__442_GLOBAL__N__c243ebd5_4_k_cu_6ee4db44_268406ignoreE)
_ZN40_INTERNAL_c243ebd5_4_k_cu_6ee4db44_268404cuda3std3__442_GLOBAL__N__c243ebd5_4_k_cu_6ee4db44_268406ignoreE:
	.zero		1
	.type		_ZN40_INTERNAL_c243ebd5_4_k_cu_6ee4db44_268404cute7productE,@object
	.size		_ZN40_INTERNAL_c243ebd5_4_k_cu_6ee4db44_268404cute7productE,(_ZN40_INTERNAL_c243ebd5_4_k_cu_6ee4db44_268404cuda3std3__45__cpo3endE - _ZN40_INTERNAL_c243ebd5_4_k_cu_6ee4db44_268404cute7productE)
_ZN40_INTERNAL_c243ebd5_4_k_cu_6ee4db44_268404cute7productE:
	.zero		1
	.type		_ZN40_INTERNAL_c243ebd5_4_k_cu_6ee4db44_268404cuda3std3__45__cpo3endE,@object
	.size		_ZN40_INTERNAL_c243ebd5_4_k_cu_6ee4db44_268404cuda3std3__45__cpo3endE,(_ZN40_INTERNAL_c243ebd5_4_k_cu_6ee4db44_268404cuda3std3__419piecewise_constructE - _ZN40_INTERNAL_c243ebd5_4_k_cu_6ee4db44_268404cuda3std3__45__cpo3endE)
_ZN40_INTERNAL_c243ebd5_4_k_cu_6ee4db44_268404cuda3std3__45__cpo3endE:
	.zero		1
	.type		_ZN40_INTERNAL_c243ebd5_4_k_cu_6ee4db44_268404cuda3std3__419piecewise_constructE,@object
	.size		_ZN40_INTERNAL_c243ebd5_4_k_cu_6ee4db44_268404cuda3std3__419piecewise_constructE,(_ZN40_INTERNAL_c243ebd5_4_k_cu_6ee4db44_268404cuda3std3__45__cpo4cendE - _ZN40_INTERNAL_c243ebd5_4_k_cu_6ee4db44_268404cuda3std3__419piecewise_constructE)
_ZN40_INTERNAL_c243ebd5_4_k_cu_6ee4db44_268404cuda3std3__419piecewise_constructE:
	.zero		1
	.type		_ZN40_INTERNAL_c243ebd5_4_k_cu_6ee4db44_268404cuda3std3__45__cpo4cendE,@object
	.size		_ZN40_INTERNAL_c243ebd5_4_k_cu_6ee4db44_268404cuda3std3__45__cpo4cendE,(_ZN40_INTERNAL_c243ebd5_4_k_cu_6ee4db44_268404cuda3std6ranges3__45__cpo4swapE - _ZN40_INTERNAL_c243ebd5_4_k_cu_6ee4db44_268404cuda3std3__45__cpo4cendE)
_ZN40_INTERNAL_c243ebd5_4_k_cu_6ee4db44_268404cuda3std3__45__cpo4cendE:
	.zero		1
	.type		_ZN40_INTERNAL_c243ebd5_4_k_cu_6ee4db44_268404cuda3std6ranges3__45__cpo4swapE,@object
	.size		_ZN40_INTERNAL_c243ebd5_4_k_cu_6ee4db44_268404cuda3std6ranges3__45__cpo4swapE,(.L_8 - _ZN40_INTERNAL_c243ebd5_4_k_cu_6ee4db44_268404cuda3std6ranges3__45__cpo4swapE)
_ZN40_INTERNAL_c243ebd5_4_k_cu_6ee4db44_268404cuda3std6ranges3__45__cpo4swapE:
	.zero		1
.L_8:


//--------------------- .nv.constant0._ZN7cutlass13device_kernelINS_4gemm6kernel13GemmUniversalIN4cute5tupleIJiiiiEEENS1_10collective13CollectiveMmaINS1_34MainloopSm90TmaGmmaWarpSpecializedILi18ENS5_IJNS4_1CILi2EEESB_NSA_ILi1EEEEEENS1_35KernelTmaWarpSpecializedCooperativeEEENS5_IJNSA_ILi128EEENSA_ILi64EEENSA_ILi32EEEEEENS_6half_tENS5_IJlSC_lEEESK_SL_NS4_8TiledMMAINS4_8MMA_AtomIJNS4_4SM904GMMA25MMA_64x64x16_F32F16F16_SSILNSP_5MajorE0ELSR_0ELNSP_7ScaleInE1ELSS_1EEEEEENS4_6LayoutINS5_IJSB_SC_SC_EEENS5_IJSC_NSA_ILi0EEESX_EEEEENS5_IJNS4_10UnderscoreES10_S10_EEEEENS4_23SM90_TMA_LOAD_MULTICASTENS4_14ComposedLayoutINS4_7SwizzleILi2ELi4ELi3EEENS4_18smem_ptr_flag_bitsILi16EEENSV_INS5_IJNSA_ILi8EEESI_EEENS5_IJSI_SC_EEEEEEEvNS4_8identityES13_S1D_vS1E_EENS_8epilogue10collective6detail29Sm90TmaWarpSpecializedAdapterINS1H_15DefaultEpilogueISK_SL_SL_NS1G_6thread17LinearCombinationISK_Li1EffLNS1L_9ScaleType4KindE0ELNS_15FloatRoundStyleE2ESK_EENS1_15EpilogueDefaultEEEEEvvEEEEvNT_6ParamsE --------------------------
	.section	.nv.constant0._ZN7cutlass13device_kernelINS_4gemm6kernel13GemmUniversalIN4cute5tupleIJiiiiEEENS1_10collective13CollectiveMmaINS1_34MainloopSm90TmaGmmaWarpSpecializedILi18ENS5_IJNS4_1CILi2EEESB_NSA_ILi1EEEEEENS1_35KernelTmaWarpSpecializedCooperativeEEENS5_IJNSA_ILi128EEENSA_ILi64EEENSA_ILi32EEEEEENS_6half_tENS5_IJlSC_lEEESK_SL_NS4_8TiledMMAINS4_8MMA_AtomIJNS4_4SM904GMMA25MMA_64x64x16_F32F16F16_SSILNSP_5MajorE0ELSR_0ELNSP_7ScaleInE1ELSS_1EEEEEENS4_6LayoutINS5_IJSB_SC_SC_EEENS5_IJSC_NSA_ILi0EEESX_EEEEENS5_IJNS4_10UnderscoreES10_S10_EEEEENS4_23SM90_TMA_LOAD_MULTICASTENS4_14ComposedLayoutINS4_7SwizzleILi2ELi4ELi3EEENS4_18smem_ptr_flag_bitsILi16EEENSV_INS5_IJNSA_ILi8EEESI_EEENS5_IJSI_SC_EEEEEEEvNS4_8identityES13_S1D_vS1E_EENS_8epilogue10collective6detail29Sm90TmaWarpSpecializedAdapterINS1H_15DefaultEpilogueISK_SL_SL_NS1G_6thread17LinearCombinationISK_Li1EffLNS1L_9ScaleType4KindE0ELNS_15FloatRoundStyleE2ESK_EENS1_15EpilogueDefaultEEEEEvvEEEEvNT_6ParamsE,"a",@progbits
	.sectionflags	@""
	.align	4
.nv.constant0._ZN7cutlass13device_kernelINS_4gemm6kernel13GemmUniversalIN4cute5tupleIJiiiiEEENS1_10collective13CollectiveMmaINS1_34MainloopSm90TmaGmmaWarpSpecializedILi18ENS5_IJNS4_1CILi2EEESB_NSA_ILi1EEEEEENS1_35KernelTmaWarpSpecializedCooperativeEEENS5_IJNSA_ILi128EEENSA_ILi64EEENSA_ILi32EEEEEENS_6half_tENS5_IJlSC_lEEESK_SL_NS4_8TiledMMAINS4_8MMA_AtomIJNS4_4SM904GMMA25MMA_64x64x16_F32F16F16_SSILNSP_5MajorE0ELSR_0ELNSP_7ScaleInE1ELSS_1EEEEEENS4_6LayoutINS5_IJSB_SC_SC_EEENS5_IJSC_NSA_ILi0EEESX_EEEEENS5_IJNS4_10UnderscoreES10_S10_EEEEENS4_23SM90_TMA_LOAD_MULTICASTENS4_14ComposedLayoutINS4_7SwizzleILi2ELi4ELi3EEENS4_18smem_ptr_flag_bitsILi16EEENSV_INS5_IJNSA_ILi8EEESI_EEENS5_IJSI_SC_EEEEEEEvNS4_8identityES13_S1D_vS1E_EENS_8epilogue10collective6detail29Sm90TmaWarpSpecializedAdapterINS1H_15DefaultEpilogueISK_SL_SL_NS1G_6thread17LinearCombinationISK_Li1EffLNS1L_9ScaleType4KindE0ELNS_15FloatRoundStyleE2ESK_EENS1_15EpilogueDefaultEEEEEvvEEEEvNT_6ParamsE:
	.zero		1664


//--------------------- SYMBOLS --------------------------

	.type		.nv.reservedSmem.offset0,@object
	.size		.nv.reservedSmem.offset0,0x4
	.type		__assertfail,@function
